//
// Generated by NVIDIA NVVM Compiler
//
// Compiler Build ID: CL-36424714
// Cuda compilation tools, release 13.0, V13.0.88
// Based on NVVM 20.0.0
//

.version 9.0
.target sm_100
.address_size 64

	// .globl	_Z17manage_adj_matrixPfi

.visible .entry _Z17manage_adj_matrixPfi(
	.param .u64 .ptr .align 1 _Z17manage_adj_matrixPfi_param_0,
	.param .u32 _Z17manage_adj_matrixPfi_param_1
)
{
	.reg .pred 	%p<35>;
	.reg .b32 	%r<110>;
	.reg .b32 	%f<115>;
	.reg .b64 	%rd<99>;

	ld.param.u64 	%rd2, [_Z17manage_adj_matrixPfi_param_0];
	ld.param.u32 	%r64, [_Z17manage_adj_matrixPfi_param_1];
	cvta.to.global.u64 	%rd1, %rd2;
	mov.u32 	%r65, %ctaid.x;
	mov.u32 	%r66, %ntid.x;
	mul.lo.s32 	%r1, %r65, %r66;
	mov.u32 	%r2, %tid.x;
	add.s32 	%r3, %r1, %r2;
	setp.ge.s32 	%p1, %r3, %r64;
	@%p1 bra 	$L__BB0_70;
	setp.lt.s32 	%p2, %r64, 1;
	mov.f32 	%f113, 0f00000000;
	@%p2 bra 	$L__BB0_14;
	add.s32 	%r68, %r64, -1;
	and.b32  	%r4, %r64, 15;
	setp.lt.u32 	%p3, %r68, 15;
	mov.f32 	%f113, 0f00000000;
	mov.b32 	%r91, 0;
	@%p3 bra 	$L__BB0_5;
	and.b32  	%r91, %r64, 2147483632;
	neg.s32 	%r97, %r91;
	shl.b32 	%r7, %r64, 4;
	mov.f32 	%f113, 0f00000000;
	mul.wide.u32 	%rd5, %r64, 4;
	mov.u32 	%r96, %r3;
$L__BB0_4:
	.pragma "nounroll";
	mul.wide.s32 	%rd3, %r96, 4;
	add.s64 	%rd4, %rd1, %rd3;
	ld.global.f32 	%f19, [%rd4];
	add.f32 	%f20, %f113, %f19;
	add.s64 	%rd6, %rd4, %rd5;
	ld.global.f32 	%f21, [%rd6];
	add.f32 	%f22, %f20, %f21;
	add.s64 	%rd7, %rd6, %rd5;
	ld.global.f32 	%f23, [%rd7];
	add.f32 	%f24, %f22, %f23;
	add.s64 	%rd8, %rd7, %rd5;
	ld.global.f32 	%f25, [%rd8];
	add.f32 	%f26, %f24, %f25;
	add.s64 	%rd9, %rd8, %rd5;
	ld.global.f32 	%f27, [%rd9];
	add.f32 	%f28, %f26, %f27;
	add.s64 	%rd10, %rd9, %rd5;
	ld.global.f32 	%f29, [%rd10];
	add.f32 	%f30, %f28, %f29;
	add.s64 	%rd11, %rd10, %rd5;
	ld.global.f32 	%f31, [%rd11];
	add.f32 	%f32, %f30, %f31;
	add.s64 	%rd12, %rd11, %rd5;
	ld.global.f32 	%f33, [%rd12];
	add.f32 	%f34, %f32, %f33;
	add.s64 	%rd13, %rd12, %rd5;
	ld.global.f32 	%f35, [%rd13];
	add.f32 	%f36, %f34, %f35;
	add.s64 	%rd14, %rd13, %rd5;
	ld.global.f32 	%f37, [%rd14];
	add.f32 	%f38, %f36, %f37;
	add.s64 	%rd15, %rd14, %rd5;
	ld.global.f32 	%f39, [%rd15];
	add.f32 	%f40, %f38, %f39;
	add.s64 	%rd16, %rd15, %rd5;
	ld.global.f32 	%f41, [%rd16];
	add.f32 	%f42, %f40, %f41;
	add.s64 	%rd17, %rd16, %rd5;
	ld.global.f32 	%f43, [%rd17];
	add.f32 	%f44, %f42, %f43;
	add.s64 	%rd18, %rd17, %rd5;
	ld.global.f32 	%f45, [%rd18];
	add.f32 	%f46, %f44, %f45;
	add.s64 	%rd19, %rd18, %rd5;
	ld.global.f32 	%f47, [%rd19];
	add.f32 	%f48, %f46, %f47;
	add.s64 	%rd20, %rd19, %rd5;
	ld.global.f32 	%f49, [%rd20];
	add.f32 	%f113, %f48, %f49;
	add.s32 	%r97, %r97, 16;
	add.s32 	%r96, %r96, %r7;
	setp.eq.s32 	%p4, %r97, 0;
	@%p4 bra 	$L__BB0_5;
	bra.uni 	$L__BB0_4;
$L__BB0_5:
	setp.eq.s32 	%p5, %r4, 0;
	@%p5 bra 	$L__BB0_14;
	and.b32  	%r9, %r64, 7;
	setp.lt.u32 	%p6, %r4, 8;
	@%p6 bra 	$L__BB0_8;
	mad.lo.s32 	%r69, %r91, %r64, %r3;
	mul.wide.s32 	%rd21, %r69, 4;
	add.s64 	%rd22, %rd1, %rd21;
	ld.global.f32 	%f51, [%rd22];
	add.f32 	%f52, %f113, %f51;
	mul.wide.u32 	%rd23, %r64, 4;
	add.s64 	%rd24, %rd22, %rd23;
	ld.global.f32 	%f53, [%rd24];
	add.f32 	%f54, %f52, %f53;
	add.s64 	%rd25, %rd24, %rd23;
	ld.global.f32 	%f55, [%rd25];
	add.f32 	%f56, %f54, %f55;
	add.s64 	%rd26, %rd25, %rd23;
	ld.global.f32 	%f57, [%rd26];
	add.f32 	%f58, %f56, %f57;
	add.s64 	%rd27, %rd26, %rd23;
	ld.global.f32 	%f59, [%rd27];
	add.f32 	%f60, %f58, %f59;
	add.s64 	%rd28, %rd27, %rd23;
	ld.global.f32 	%f61, [%rd28];
	add.f32 	%f62, %f60, %f61;
	add.s64 	%rd29, %rd28, %rd23;
	ld.global.f32 	%f63, [%rd29];
	add.f32 	%f64, %f62, %f63;
	add.s64 	%rd30, %rd29, %rd23;
	ld.global.f32 	%f65, [%rd30];
	add.f32 	%f113, %f64, %f65;
	add.s32 	%r91, %r91, 8;
$L__BB0_8:
	setp.eq.s32 	%p7, %r9, 0;
	@%p7 bra 	$L__BB0_14;
	and.b32  	%r12, %r64, 3;
	setp.lt.u32 	%p8, %r9, 4;
	@%p8 bra 	$L__BB0_11;
	mad.lo.s32 	%r70, %r91, %r64, %r3;
	mul.wide.s32 	%rd31, %r70, 4;
	add.s64 	%rd32, %rd1, %rd31;
	ld.global.f32 	%f67, [%rd32];
	add.f32 	%f68, %f113, %f67;
	mul.wide.u32 	%rd33, %r64, 4;
	add.s64 	%rd34, %rd32, %rd33;
	ld.global.f32 	%f69, [%rd34];
	add.f32 	%f70, %f68, %f69;
	add.s64 	%rd35, %rd34, %rd33;
	ld.global.f32 	%f71, [%rd35];
	add.f32 	%f72, %f70, %f71;
	add.s64 	%rd36, %rd35, %rd33;
	ld.global.f32 	%f73, [%rd36];
	add.f32 	%f113, %f72, %f73;
	add.s32 	%r91, %r91, 4;
$L__BB0_11:
	setp.eq.s32 	%p9, %r12, 0;
	@%p9 bra 	$L__BB0_14;
	mad.lo.s32 	%r95, %r91, %r64, %r3;
	neg.s32 	%r94, %r12;
$L__BB0_13:
	.pragma "nounroll";
	mul.wide.s32 	%rd37, %r95, 4;
	add.s64 	%rd38, %rd1, %rd37;
	ld.global.f32 	%f74, [%rd38];
	add.f32 	%f113, %f113, %f74;
	add.s32 	%r95, %r95, %r64;
	add.s32 	%r94, %r94, 1;
	setp.ne.s32 	%p10, %r94, 0;
	@%p10 bra 	$L__BB0_13;
$L__BB0_14:
	setp.lt.s32 	%p11, %r64, 1;
	@%p11 bra 	$L__BB0_70;
	cvt.rn.f32.u32 	%f75, %r64;
	rcp.rn.f32 	%f12, %f75;
	add.s32 	%r72, %r64, -1;
	and.b32  	%r21, %r64, 7;
	setp.lt.u32 	%p12, %r72, 7;
	mov.b32 	%r107, 0;
	@%p12 bra 	$L__BB0_42;
	and.b32  	%r107, %r64, 2147483640;
	neg.s32 	%r106, %r107;
	mad.lo.s32 	%r105, %r64, 7, %r3;
	shl.b32 	%r25, %r64, 3;
	mad.lo.s32 	%r104, %r64, 6, %r3;
	mad.lo.s32 	%r103, %r64, 5, %r3;
	shl.b32 	%r73, %r64, 2;
	add.s32 	%r102, %r3, %r73;
	mad.lo.s32 	%r101, %r64, 3, %r3;
	shl.b32 	%r74, %r64, 1;
	add.s32 	%r100, %r3, %r74;
	add.s32 	%r75, %r2, %r64;
	add.s32 	%r98, %r75, %r1;
	mov.u32 	%r99, %r3;
$L__BB0_17:
	.pragma "nounroll";
	setp.eq.f32 	%p13, %f113, 0f00000000;
	@%p13 bra 	$L__BB0_19;
	mul.wide.s32 	%rd41, %r99, 4;
	add.s64 	%rd42, %rd1, %rd41;
	ld.global.f32 	%f76, [%rd42];
	div.rn.f32 	%f77, %f76, %f113;
	st.global.f32 	[%rd42], %f77;
	bra.uni 	$L__BB0_20;
$L__BB0_19:
	mul.wide.s32 	%rd39, %r99, 4;
	add.s64 	%rd40, %rd1, %rd39;
	st.global.f32 	[%rd40], %f12;
$L__BB0_20:
	setp.neu.f32 	%p14, %f113, 0f00000000;
	@%p14 bra 	$L__BB0_22;
	mul.wide.s32 	%rd43, %r98, 4;
	add.s64 	%rd44, %rd1, %rd43;
	st.global.f32 	[%rd44], %f12;
	bra.uni 	$L__BB0_23;
$L__BB0_22:
	mul.wide.s32 	%rd45, %r98, 4;
	add.s64 	%rd46, %rd1, %rd45;
	ld.global.f32 	%f78, [%rd46];
	div.rn.f32 	%f79, %f78, %f113;
	st.global.f32 	[%rd46], %f79;
$L__BB0_23:
	setp.neu.f32 	%p15, %f113, 0f00000000;
	@%p15 bra 	$L__BB0_25;
	mul.wide.s32 	%rd47, %r100, 4;
	add.s64 	%rd48, %rd1, %rd47;
	st.global.f32 	[%rd48], %f12;
	bra.uni 	$L__BB0_26;
$L__BB0_25:
	mul.wide.s32 	%rd49, %r100, 4;
	add.s64 	%rd50, %rd1, %rd49;
	ld.global.f32 	%f80, [%rd50];
	div.rn.f32 	%f81, %f80, %f113;
	st.global.f32 	[%rd50], %f81;
$L__BB0_26:
	setp.neu.f32 	%p16, %f113, 0f00000000;
	@%p16 bra 	$L__BB0_28;
	mul.wide.s32 	%rd51, %r101, 4;
	add.s64 	%rd52, %rd1, %rd51;
	st.global.f32 	[%rd52], %f12;
	bra.uni 	$L__BB0_29;
$L__BB0_28:
	mul.wide.s32 	%rd53, %r101, 4;
	add.s64 	%rd54, %rd1, %rd53;
	ld.global.f32 	%f82, [%rd54];
	div.rn.f32 	%f83, %f82, %f113;
	st.global.f32 	[%rd54], %f83;
$L__BB0_29:
	setp.neu.f32 	%p17, %f113, 0f00000000;
	@%p17 bra 	$L__BB0_31;
	mul.wide.s32 	%rd55, %r102, 4;
	add.s64 	%rd56, %rd1, %rd55;
	st.global.f32 	[%rd56], %f12;
	bra.uni 	$L__BB0_32;
$L__BB0_31:
	mul.wide.s32 	%rd57, %r102, 4;
	add.s64 	%rd58, %rd1, %rd57;
	ld.global.f32 	%f84, [%rd58];
	div.rn.f32 	%f85, %f84, %f113;
	st.global.f32 	[%rd58], %f85;
$L__BB0_32:
	setp.neu.f32 	%p18, %f113, 0f00000000;
	@%p18 bra 	$L__BB0_34;
	mul.wide.s32 	%rd59, %r103, 4;
	add.s64 	%rd60, %rd1, %rd59;
	st.global.f32 	[%rd60], %f12;
	bra.uni 	$L__BB0_35;
$L__BB0_34:
	mul.wide.s32 	%rd61, %r103, 4;
	add.s64 	%rd62, %rd1, %rd61;
	ld.global.f32 	%f86, [%rd62];
	div.rn.f32 	%f87, %f86, %f113;
	st.global.f32 	[%rd62], %f87;
$L__BB0_35:
	setp.neu.f32 	%p19, %f113, 0f00000000;
	@%p19 bra 	$L__BB0_37;
	mul.wide.s32 	%rd63, %r104, 4;
	add.s64 	%rd64, %rd1, %rd63;
	st.global.f32 	[%rd64], %f12;
	bra.uni 	$L__BB0_38;
$L__BB0_37:
	mul.wide.s32 	%rd65, %r104, 4;
	add.s64 	%rd66, %rd1, %rd65;
	ld.global.f32 	%f88, [%rd66];
	div.rn.f32 	%f89, %f88, %f113;
	st.global.f32 	[%rd66], %f89;
$L__BB0_38:
	setp.neu.f32 	%p20, %f113, 0f00000000;
	@%p20 bra 	$L__BB0_40;
	mul.wide.s32 	%rd67, %r105, 4;
	add.s64 	%rd68, %rd1, %rd67;
	st.global.f32 	[%rd68], %f12;
	bra.uni 	$L__BB0_41;
$L__BB0_40:
	mul.wide.s32 	%rd69, %r105, 4;
	add.s64 	%rd70, %rd1, %rd69;
	ld.global.f32 	%f90, [%rd70];
	div.rn.f32 	%f91, %f90, %f113;
	st.global.f32 	[%rd70], %f91;
$L__BB0_41:
	add.s32 	%r106, %r106, 8;
	add.s32 	%r105, %r105, %r25;
	add.s32 	%r104, %r104, %r25;
	add.s32 	%r103, %r103, %r25;
	add.s32 	%r102, %r102, %r25;
	add.s32 	%r101, %r101, %r25;
	add.s32 	%r100, %r100, %r25;
	add.s32 	%r99, %r99, %r25;
	add.s32 	%r98, %r98, %r25;
	setp.ne.s32 	%p21, %r106, 0;
	@%p21 bra 	$L__BB0_17;
$L__BB0_42:
	setp.eq.s32 	%p22, %r21, 0;
	@%p22 bra 	$L__BB0_70;
	and.b32  	%r55, %r64, 3;
	setp.lt.u32 	%p23, %r21, 4;
	@%p23 bra 	$L__BB0_57;
	setp.neu.f32 	%p24, %f113, 0f00000000;
	@%p24 bra 	$L__BB0_46;
	mad.lo.s32 	%r76, %r107, %r64, %r3;
	mul.wide.s32 	%rd71, %r76, 4;
	add.s64 	%rd72, %rd1, %rd71;
	st.global.f32 	[%rd72], %f12;
	bra.uni 	$L__BB0_47;
$L__BB0_46:
	mad.lo.s32 	%r77, %r107, %r64, %r3;
	mul.wide.s32 	%rd73, %r77, 4;
	add.s64 	%rd74, %rd1, %rd73;
	ld.global.f32 	%f92, [%rd74];
	div.rn.f32 	%f93, %f92, %f113;
	st.global.f32 	[%rd74], %f93;
$L__BB0_47:
	setp.neu.f32 	%p25, %f113, 0f00000000;
	add.s32 	%r56, %r107, 1;
	@%p25 bra 	$L__BB0_49;
	mad.lo.s32 	%r78, %r56, %r64, %r3;
	mul.wide.s32 	%rd75, %r78, 4;
	add.s64 	%rd76, %rd1, %rd75;
	st.global.f32 	[%rd76], %f12;
	bra.uni 	$L__BB0_50;
$L__BB0_49:
	mad.lo.s32 	%r79, %r56, %r64, %r3;
	mul.wide.s32 	%rd77, %r79, 4;
	add.s64 	%rd78, %rd1, %rd77;
	ld.global.f32 	%f94, [%rd78];
	div.rn.f32 	%f95, %f94, %f113;
	st.global.f32 	[%rd78], %f95;
$L__BB0_50:
	setp.neu.f32 	%p26, %f113, 0f00000000;
	add.s32 	%r57, %r107, 2;
	@%p26 bra 	$L__BB0_52;
	mad.lo.s32 	%r80, %r57, %r64, %r3;
	mul.wide.s32 	%rd79, %r80, 4;
	add.s64 	%rd80, %rd1, %rd79;
	st.global.f32 	[%rd80], %f12;
	bra.uni 	$L__BB0_53;
$L__BB0_52:
	mad.lo.s32 	%r81, %r57, %r64, %r3;
	mul.wide.s32 	%rd81, %r81, 4;
	add.s64 	%rd82, %rd1, %rd81;
	ld.global.f32 	%f96, [%rd82];
	div.rn.f32 	%f97, %f96, %f113;
	st.global.f32 	[%rd82], %f97;
$L__BB0_53:
	setp.neu.f32 	%p27, %f113, 0f00000000;
	add.s32 	%r58, %r107, 3;
	@%p27 bra 	$L__BB0_55;
	mad.lo.s32 	%r82, %r58, %r64, %r3;
	mul.wide.s32 	%rd83, %r82, 4;
	add.s64 	%rd84, %rd1, %rd83;
	st.global.f32 	[%rd84], %f12;
	bra.uni 	$L__BB0_56;
$L__BB0_55:
	mad.lo.s32 	%r83, %r58, %r64, %r3;
	mul.wide.s32 	%rd85, %r83, 4;
	add.s64 	%rd86, %rd1, %rd85;
	ld.global.f32 	%f98, [%rd86];
	div.rn.f32 	%f99, %f98, %f113;
	st.global.f32 	[%rd86], %f99;
$L__BB0_56:
	add.s32 	%r107, %r107, 4;
$L__BB0_57:
	setp.eq.s32 	%p28, %r55, 0;
	@%p28 bra 	$L__BB0_70;
	setp.eq.s32 	%p29, %r55, 1;
	@%p29 bra 	$L__BB0_66;
	setp.neu.f32 	%p30, %f113, 0f00000000;
	@%p30 bra 	$L__BB0_61;
	mad.lo.s32 	%r84, %r107, %r64, %r3;
	mul.wide.s32 	%rd87, %r84, 4;
	add.s64 	%rd88, %rd1, %rd87;
	st.global.f32 	[%rd88], %f12;
	bra.uni 	$L__BB0_62;
$L__BB0_61:
	mad.lo.s32 	%r85, %r107, %r64, %r3;
	mul.wide.s32 	%rd89, %r85, 4;
	add.s64 	%rd90, %rd1, %rd89;
	ld.global.f32 	%f100, [%rd90];
	div.rn.f32 	%f101, %f100, %f113;
	st.global.f32 	[%rd90], %f101;
$L__BB0_62:
	setp.neu.f32 	%p31, %f113, 0f00000000;
	add.s32 	%r61, %r107, 1;
	@%p31 bra 	$L__BB0_64;
	mad.lo.s32 	%r86, %r61, %r64, %r3;
	mul.wide.s32 	%rd91, %r86, 4;
	add.s64 	%rd92, %rd1, %rd91;
	st.global.f32 	[%rd92], %f12;
	bra.uni 	$L__BB0_65;
$L__BB0_64:
	mad.lo.s32 	%r87, %r61, %r64, %r3;
	mul.wide.s32 	%rd93, %r87, 4;
	add.s64 	%rd94, %rd1, %rd93;
	ld.global.f32 	%f102, [%rd94];
	div.rn.f32 	%f103, %f102, %f113;
	st.global.f32 	[%rd94], %f103;
$L__BB0_65:
	add.s32 	%r107, %r107, 2;
$L__BB0_66:
	and.b32  	%r88, %r64, 1;
	setp.eq.b32 	%p32, %r88, 1;
	not.pred 	%p33, %p32;
	@%p33 bra 	$L__BB0_70;
	setp.neu.f32 	%p34, %f113, 0f00000000;
	@%p34 bra 	$L__BB0_69;
	mad.lo.s32 	%r89, %r107, %r64, %r3;
	mul.wide.s32 	%rd95, %r89, 4;
	add.s64 	%rd96, %rd1, %rd95;
	st.global.f32 	[%rd96], %f12;
	bra.uni 	$L__BB0_70;
$L__BB0_69:
	mad.lo.s32 	%r90, %r107, %r64, %r3;
	mul.wide.s32 	%rd97, %r90, 4;
	add.s64 	%rd98, %rd1, %rd97;
	ld.global.f32 	%f104, [%rd98];
	div.rn.f32 	%f105, %f104, %f113;
	st.global.f32 	[%rd98], %f105;
$L__BB0_70:
	ret;

}


// ===== COMPILED SASS (sm_100) =====

	.target	sm_100

	.elftype	@"ET_EXEC"


//--------------------- .note.nv.tkinfo           --------------------------
	.section	.note.nv.tkinfo,"",@"SHT_NOTE"
	.sectionflags	@"SHF_NOTE_NV_TKINFO"
	.tkinfo
        /*0018*/ 	.word	0x00000002
        /*0030*/ 	.string	""
        /*0030*/ 	.string	"ptxas"
        /*0030*/ 	.string	"Cuda compilation tools, release 13.0, V13.0.88"
        /*0030*/ 	.string	"Build cuda_13.0.r13.0/compiler.36424714_0"
        /*0030*/ 	.string	"-arch sm_100 -m 64 "



//--------------------- .note.nv.cuinfo           --------------------------
	.section	.note.nv.cuinfo,"",@"SHT_NOTE"
	.sectionflags	@"SHF_NOTE_NV_CUINFO"
        /*0018*/ 	.short	0x0002
        /*001a*/ 	.short	0x0064
        /*001c*/ 	.short	0x0082
	.zero		2


//--------------------- .nv.info                  --------------------------
	.section	.nv.info,"",@"SHT_CUDA_INFO"
	.align	4


	//----- nvinfo : EIATTR_REGCOUNT
	.align		4
        /*0000*/ 	.byte	0x04, 0x2f
        /*0002*/ 	.short	(.L_1 - .L_0)
	.align		4
.L_0:
        /*0004*/ 	.word	index@(_Z17manage_adj_matrixPfi)
        /*0008*/ 	.word	0x00000020


	//----- nvinfo : EIATTR_FRAME_SIZE
	.align		4
.L_1:
        /*000c*/ 	.byte	0x04, 0x11
        /*000e*/ 	.short	(.L_3 - .L_2)
	.align		4
.L_2:
        /*0010*/ 	.word	index@($__internal_1_$__cuda_sm3x_div_rn_noftz_f32_slowpath)
        /*0014*/ 	.word	0x00000000


	//----- nvinfo : EIATTR_FRAME_SIZE
	.align		4
.L_3:
        /*0018*/ 	.byte	0x04, 0x11
        /*001a*/ 	.short	(.L_5 - .L_4)
	.align		4
.L_4:
        /*001c*/ 	.word	index@($__internal_0_$__cuda_sm20_rcp_rn_f32_slowpath)
        /*0020*/ 	.word	0x00000000


	//----- nvinfo : EIATTR_FRAME_SIZE
	.align		4
.L_5:
        /*0024*/ 	.byte	0x04, 0x11
        /*0026*/ 	.short	(.L_7 - .L_6)
	.align		4
.L_6:
        /*0028*/ 	.word	index@(_Z17manage_adj_matrixPfi)
        /*002c*/ 	.word	0x00000000


	//----- nvinfo : EIATTR_MIN_STACK_SIZE
	.align		4
.L_7:
        /*0030*/ 	.byte	0x04, 0x12
        /*0032*/ 	.short	(.L_9 - .L_8)
	.align		4
.L_8:
        /*0034*/ 	.word	index@(_Z17manage_adj_matrixPfi)
        /*0038*/ 	.word	0x00000000
.L_9:


//--------------------- .nv.compat                --------------------------
	.section	.nv.compat,"",@"SHT_CUDA_COMPAT_INFO"
	.align	4
        /*0000*/ 	.byte	0x02, 0x09, 0x00, 0x00, 0x02, 0x02, 0x01, 0x00, 0x02, 0x05, 0x05, 0x00, 0x03, 0x07, 0x01, 0x01
        /*0010*/ 	.byte	0x02, 0x03, 0x00, 0x00, 0x02, 0x06, 0x01, 0x00, 0x04, 0x0b, 0x08, 0x00, 0x01, 0x00, 0x00, 0x00
        /*0020*/ 	.byte	0x00, 0x00, 0x00, 0x00


//--------------------- .nv.info._Z17manage_adj_matrixPfi --------------------------
	.section	.nv.info._Z17manage_adj_matrixPfi,"",@"SHT_CUDA_INFO"
	.sectionflags	@""
	.align	4


	//----- nvinfo : EIATTR_CUDA_API_VERSION
	.align		4
        /*0000*/ 	.byte	0x04, 0x37
        /*0002*/ 	.short	(.L_11 - .L_10)
.L_10:
        /*0004*/ 	.word	0x00000082


	//----- nvinfo : EIATTR_KPARAM_INFO
	.align		4
.L_11:
        /*0008*/ 	.byte	0x04, 0x17
        /*000a*/ 	.short	(.L_13 - .L_12)
.L_12:
        /*000c*/ 	.word	0x00000000
        /*0010*/ 	.short	0x0001
        /*0012*/ 	.short	0x0008
        /*0014*/ 	.byte	0x00, 0xf0, 0x11, 0x00


	//----- nvinfo : EIATTR_KPARAM_INFO
	.align		4
.L_13:
        /*0018*/ 	.byte	0x04, 0x17
        /*001a*/ 	.short	(.L_15 - .L_14)
.L_14:
        /*001c*/ 	.word	0x00000000
        /*0020*/ 	.short	0x0000
        /*0022*/ 	.short	0x0000
        /*0024*/ 	.byte	0x00, 0xf5, 0x21, 0x00


	//----- nvinfo : EIATTR_SPARSE_MMA_MASK
	.align		4
.L_15:
        /*0028*/ 	.byte	0x03, 0x50
        /*002a*/ 	.short	0x0000


	//----- nvinfo : EIATTR_MAXREG_COUNT
	.align		4
        /*002c*/ 	.byte	0x03, 0x1b
        /*002e*/ 	.short	0x00ff


	//----- nvinfo : EIATTR_MERCURY_ISA_VERSION
	.align		4
        /*0030*/ 	.byte	0x03, 0x5f
        /*0032*/ 	.short	0x0101


	//----- nvinfo : EIATTR_VRC_CTA_INIT_COUNT
	.align		4
        /*0034*/ 	.byte	0x02, 0x4a
	.zero		1
	.zero		1


	//----- nvinfo : EIATTR_EXIT_INSTR_OFFSETS
	.align		4
        /*0038*/ 	.byte	0x04, 0x1c
        /*003a*/ 	.short	(.L_17 - .L_16)


	//   ....[0]....
.L_16:
        /*003c*/ 	.word	0x00000090


	//   ....[1]....
        /*0040*/ 	.word	0x000008f0


	//   ....[2]....
        /*0044*/ 	.word	0x00001740


	//   ....[3]....
        /*0048*/ 	.word	0x00001eb0


	//   ....[4]....
        /*004c*/ 	.word	0x000022b0


	//   ....[5]....
        /*0050*/ 	.word	0x00002310


	//   ....[6]....
        /*0054*/ 	.word	0x00002440


	//----- nvinfo : EIATTR_CRS_STACK_SIZE
	.align		4
.L_17:
        /*0058*/ 	.byte	0x04, 0x1e
        /*005a*/ 	.short	(.L_19 - .L_18)
.L_18:
        /*005c*/ 	.word	0x00000000


	//----- nvinfo : EIATTR_CBANK_PARAM_SIZE
	.align		4
.L_19:
        /*0060*/ 	.byte	0x03, 0x19
        /*0062*/ 	.short	0x000c


	//----- nvinfo : EIATTR_PARAM_CBANK
	.align		4
        /*0064*/ 	.byte	0x04, 0x0a
        /*0066*/ 	.short	(.L_21 - .L_20)
	.align		4
.L_20:
        /*0068*/ 	.word	index@(.nv.constant0._Z17manage_adj_matrixPfi)
        /*006c*/ 	.short	0x0380
        /*006e*/ 	.short	0x000c


	//----- nvinfo : EIATTR_SW_WAR
	.align		4
.L_21:
        /*0070*/ 	.byte	0x04, 0x36
        /*0072*/ 	.short	(.L_23 - .L_22)
.L_22:
        /*0074*/ 	.word	0x00000008
.L_23:


//--------------------- .nv.callgraph             --------------------------
	.section	.nv.callgraph,"",@"SHT_CUDA_CALLGRAPH"
	.align	4
	.sectionentsize	8
	.align		4
        /*0000*/ 	.word	0x00000000
	.align		4
        /*0004*/ 	.word	0xffffffff
	.align		4
        /*0008*/ 	.word	0x00000000
	.align		4
        /*000c*/ 	.word	0xfffffffe
	.align		4
        /*0010*/ 	.word	0x00000000
	.align		4
        /*0014*/ 	.word	0xfffffffd
	.align		4
        /*0018*/ 	.word	0x00000000
	.align		4
        /*001c*/ 	.word	0xfffffffc


//--------------------- .text._Z17manage_adj_matrixPfi --------------------------
	.section	.text._Z17manage_adj_matrixPfi,"ax",@progbits
	.align	128
        .global         _Z17manage_adj_matrixPfi
        .type           _Z17manage_adj_matrixPfi,@function
        .size           _Z17manage_adj_matrixPfi,(.L_x_87 - _Z17manage_adj_matrixPfi)
        .other          _Z17manage_adj_matrixPfi,@"STO_CUDA_ENTRY STV_DEFAULT"
_Z17manage_adj_matrixPfi:
.text._Z17manage_adj_matrixPfi:
[----:B------:R-:W-:Y:S01]  /*0000*/  LDC R1, c[0x0][0x37c] ;  /* 0x0000df00ff017b82 */ /* 0x000fe20000000800 */
[----:B------:R-:W0:Y:S07]  /*0010*/  S2R R9, SR_TID.X ;  /* 0x0000000000097919 */ /* 0x000e2e0000002100 */
[----:B------:R-:W1:Y:S01]  /*0020*/  S2UR UR4, SR_CTAID.X ;  /* 0x00000000000479c3 */ /* 0x000e620000002500 */
[----:B------:R-:W1:Y:S01]  /*0030*/  LDCU UR5, c[0x0][0x360] ;  /* 0x00006c00ff0577ac */ /* 0x000e620008000800 */
[----:B------:R-:W2:Y:S02]  /*0040*/  LDCU UR6, c[0x0][0x388] ;  /* 0x00007100ff0677ac */ /* 0x000ea40008000800 */
[----:B--2---:R-:W-:Y:S01]  /*0050*/  MOV R5, UR6 ;  /* 0x0000000600057c02 */ /* 0x004fe20008000f00 */
[----:B-1----:R-:W-:-:S06]  /*0060*/  UIMAD UR4, UR4, UR5, URZ ;  /* 0x00000005040472a4 */ /* 0x002fcc000f8e02ff */
[----:B0-----:R-:W-:-:S04]  /*0070*/  IADD3 R4, PT, PT, R9, UR4, RZ ;  /* 0x0000000409047c10 */ /* 0x001fc8000fffe0ff */
[----:B------:R-:W-:-:S13]  /*0080*/  ISETP.GE.AND P0, PT, R4, R5, PT ;  /* 0x000000050400720c */ /* 0x000fda0003f06270 */
[----:B------:R-:W-:Y:S05]  /*0090*/  @P0 EXIT ;  /* 0x000000000000094d */ /* 0x000fea0003800000 */
[----:B------:R-:W-:Y:S01]  /*00a0*/  ISETP.GE.AND P0, PT, R5, 0x1, PT ;  /* 0x000000010500780c */ /* 0x000fe20003f06270 */
[----:B------:R-:W0:Y:S01]  /*00b0*/  LDCU.64 UR6, c[0x0][0x358] ;  /* 0x00006b00ff0677ac */ /* 0x000e220008000a00 */
[----:B------:R-:W-:-:S11]  /*00c0*/  HFMA2 R3, -RZ, RZ, 0, 0 ;  /* 0x00000000ff037431 */ /* 0x000fd600000001ff */
[----:B------:R-:W-:Y:S05]  /*00d0*/  @!P0 BRA `(.L_x_0) ;  /* 0x0000000800008947 */ /* 0x000fea0003800000 */
[C---:B------:R-:W-:Y:S02]  /*00e0*/  IADD3 R0, PT, PT, R5.reuse, -0x1, RZ ;  /* 0xffffffff05007810 */ /* 0x040fe40007ffe0ff */
[----:B------:R-:W-:Y:S02]  /*00f0*/  LOP3.LUT R2, R5, 0xf, RZ, 0xc0, !PT ;  /* 0x0000000f05027812 */ /* 0x000fe400078ec0ff */
[----:B------:R-:W-:Y:S02]  /*0100*/  ISETP.GE.U32.AND P0, PT, R0, 0xf, PT ;  /* 0x0000000f0000780c */ /* 0x000fe40003f06070 */
[----:B------:R-:W-:Y:S02]  /*0110*/  ISETP.NE.AND P1, PT, R2, RZ, PT ;  /* 0x000000ff0200720c */ /* 0x000fe40003f25270 */
[----:B------:R-:W-:Y:S02]  /*0120*/  MOV R3, RZ ;  /* 0x000000ff00037202 */ /* 0x000fe40000000f00 */
[----:B------:R-:W-:-:S07]  /*0130*/  MOV R6, RZ ;  /* 0x000000ff00067202 */ /* 0x000fce0000000f00 */
[----:B------:R-:W-:Y:S05]  /*0140*/  @!P0 BRA `(.L_x_1) ;  /* 0x0000000000e88947 */ /* 0x000fea0003800000 */
[----:B------:R-:W-:Y:S02]  /*0150*/  LOP3.LUT R6, R5, 0x7ffffff0, RZ, 0xc0, !PT ;  /* 0x7ffffff005067812 */ /* 0x000fe400078ec0ff */
[----:B------:R-:W-:Y:S02]  /*0160*/  MOV R3, RZ ;  /* 0x000000ff00037202 */ /* 0x000fe40000000f00 */
[----:B------:R-:W-:Y:S02]  /*0170*/  MOV R8, R4 ;  /* 0x0000000400087202 */ /* 0x000fe40000000f00 */
[----:B------:R-:W-:-:S07]  /*0180*/  IADD3 R7, PT, PT, -R6, RZ, RZ ;  /* 0x000000ff06077210 */ /* 0x000fce0007ffe1ff */
.L_x_2:
[----:B------:R-:W1:Y:S08]  /*0190*/  LDC.64 R14, c[0x0][0x380] ;  /* 0x0000e000ff0e7b82 */ /* 0x000e700000000a00 */
[----:B------:R-:W2:Y:S01]  /*01a0*/  LDC R5, c[0x0][0x388] ;  /* 0x0000e200ff057b82 */ /* 0x000ea20000000800 */
[----:B-1----:R-:W-:-:S05]  /*01b0*/  IMAD.WIDE R14, R8, 0x4, R14 ;  /* 0x00000004080e7825 */ /* 0x002fca00078e020e */
[----:B0-----:R-:W3:Y:S01]  /*01c0*/  LDG.E R0, desc[UR6][R14.64] ;  /* 0x000000060e007981 */ /* 0x001ee2000c1e1900 */
[----:B--2---:R-:W-:-:S04]  /*01d0*/  IMAD.WIDE.U32 R28, R5, 0x4, R14 ;  /* 0x00000004051c7825 */ /* 0x004fc800078e000e */
[C---:B------:R-:W-:Y:S02]  /*01e0*/  IMAD.WIDE.U32 R12, R5.reuse, 0x4, R28 ;  /* 0x00000004050c7825 */ /* 0x040fe400078e001c */
[----:B------:R-:W2:Y:S02]  /*01f0*/  LDG.E R28, desc[UR6][R28.64] ;  /* 0x000000061c1c7981 */ /* 0x000ea4000c1e1900 */
[C---:B------:R-:W-:Y:S02]  /*0200*/  IMAD.WIDE.U32 R20, R5.reuse, 0x4, R12 ;  /* 0x0000000405147825 */ /* 0x040fe400078e000c */
[----:B------:R0:W4:Y:S04]  /*0210*/  LDG.E R27, desc[UR6][R12.64] ;  /* 0x000000060c1b7981 */ /* 0x000128000c1e1900 */
[----:B------:R-:W5:Y:S01]  /*0220*/  LDG.E R26, desc[UR6][R20.64] ;  /* 0x00000006141a7981 */ /* 0x000f62000c1e1900 */
[----:B------:R-:W-:-:S05]  /*0230*/  IMAD.WIDE.U32 R24, R5, 0x4, R20 ;  /* 0x0000000405187825 */ /* 0x000fca00078e0014 */
[----:B------:R-:W5:Y:S01]  /*0240*/  LDG.E R23, desc[UR6][R24.64] ;  /* 0x0000000618177981 */ /* 0x000f62000c1e1900 */
[----:B------:R-:W-:-:S05]  /*0250*/  IMAD.WIDE.U32 R16, R5, 0x4, R24 ;  /* 0x0000000405107825 */ /* 0x000fca00078e0018 */
[----:B------:R1:W5:Y:S01]  /*0260*/  LDG.E R22, desc[UR6][R16.64] ;  /* 0x0000000610167981 */ /* 0x000362000c1e1900 */
[----:B------:R-:W-:-:S04]  /*0270*/  IMAD.WIDE.U32 R10, R5, 0x4, R16 ;  /* 0x00000004050a7825 */ /* 0x000fc800078e0010 */
[C---:B------:R-:W-:Y:S02]  /*0280*/  IMAD.WIDE.U32 R18, R5.reuse, 0x4, R10 ;  /* 0x0000000405127825 */ /* 0x040fe400078e000a */
[----:B------:R-:W5:Y:S02]  /*0290*/  LDG.E R11, desc[UR6][R10.64] ;  /* 0x000000060a0b7981 */ /* 0x000f64000c1e1900 */
[----:B0-----:R-:W-:-:S05]  /*02a0*/  IMAD.WIDE.U32 R12, R5, 0x4, R18 ;  /* 0x00000004050c7825 */ /* 0x001fca00078e0012 */
[----:B------:R-:W5:Y:S01]  /*02b0*/  LDG.E R29, desc[UR6][R12.64] ;  /* 0x000000060c1d7981 */ /* 0x000f62000c1e1900 */
[----:B------:R-:W-:-:S03]  /*02c0*/  IMAD.WIDE.U32 R14, R5, 0x4, R12 ;  /* 0x00000004050e7825 */ /* 0x000fc600078e000c */
[----:B------:R0:W5:Y:S01]  /*02d0*/  LDG.E R10, desc[UR6][R18.64] ;  /* 0x00000006120a7981 */ /* 0x000162000c1e1900 */
[----:B-1----:R-:W-:-:S03]  /*02e0*/  IMAD.WIDE.U32 R16, R5, 0x4, R14 ;  /* 0x0000000405107825 */ /* 0x002fc600078e000e */
[----:B------:R-:W5:Y:S01]  /*02f0*/  LDG.E R14, desc[UR6][R14.64] ;  /* 0x000000060e0e7981 */ /* 0x000f62000c1e1900 */
[----:B0-----:R-:W-:-:S03]  /*0300*/  IMAD.WIDE.U32 R18, R5, 0x4, R16 ;  /* 0x0000000405127825 */ /* 0x001fc600078e0010 */
[----:B------:R0:W5:Y:S01]  /*0310*/  LDG.E R15, desc[UR6][R16.64] ;  /* 0x00000006100f7981 */ /* 0x000162000c1e1900 */
[----:B------:R-:W-:-:S03]  /*0320*/  IMAD.WIDE.U32 R20, R5, 0x4, R18 ;  /* 0x0000000405147825 */ /* 0x000fc600078e0012 */
[----:B------:R-:W5:Y:S01]  /*0330*/  LDG.E R18, desc[UR6][R18.64] ;  /* 0x0000000612127981 */ /* 0x000f62000c1e1900 */
[----:B------:R-:W-:-:S03]  /*0340*/  IMAD.WIDE.U32 R24, R5, 0x4, R20 ;  /* 0x0000000405187825 */ /* 0x000fc600078e0014 */
[----:B------:R-:W5:Y:S01]  /*0350*/  LDG.E R20, desc[UR6][R20.64] ;  /* 0x0000000614147981 */ /* 0x000f62000c1e1900 */
[----:B------:R-:W-:-:S03]  /*0360*/  IMAD.WIDE.U32 R12, R5, 0x4, R24 ;  /* 0x00000004050c7825 */ /* 0x000fc600078e0018 */
[----:B------:R-:W5:Y:S01]  /*0370*/  LDG.E R24, desc[UR6][R24.64] ;  /* 0x0000000618187981 */ /* 0x000f62000c1e1900 */
[----:B0-----:R-:W-:-:S03]  /*0380*/  IMAD.WIDE.U32 R16, R5, 0x4, R12 ;  /* 0x0000000405107825 */ /* 0x001fc600078e000c */
[----:B------:R-:W5:Y:S04]  /*0390*/  LDG.E R19, desc[UR6][R12.64] ;  /* 0x000000060c137981 */ /* 0x000f68000c1e1900 */
[----:B------:R-:W5:Y:S01]  /*03a0*/  LDG.E R16, desc[UR6][R16.64] ;  /* 0x0000000610107981 */ /* 0x000f62000c1e1900 */
[----:B------:R-:W-:-:S04]  /*03b0*/  IADD3 R7, PT, PT, R7, 0x10, RZ ;  /* 0x0000001007077810 */ /* 0x000fc80007ffe0ff */
[----:B------:R-:W-:Y:S02]  /*03c0*/  ISETP.NE.AND P0, PT, R7, RZ, PT ;  /* 0x000000ff0700720c */ /* 0x000fe40003f05270 */
[----:B------:R-:W-:Y:S01]  /*03d0*/  LEA R8, R5, R8, 0x4 ;  /* 0x0000000805087211 */ /* 0x000fe200078e20ff */
[----:B---3--:R-:W-:-:S04]  /*03e0*/  FADD R3, R0, R3 ;  /* 0x0000000300037221 */ /* 0x008fc80000000000 */
[----:B--2---:R-:W-:-:S04]  /*03f0*/  FADD R28, R3, R28 ;  /* 0x0000001c031c7221 */ /* 0x004fc80000000000 */
[----:B----4-:R-:W-:-:S04]  /*0400*/  FADD R27, R28, R27 ;  /* 0x0000001b1c1b7221 */ /* 0x010fc80000000000 */
[----:B-----5:R-:W-:-:S04]  /*0410*/  FADD R26, R27, R26 ;  /* 0x0000001a1b1a7221 */ /* 0x020fc80000000000 */
[----:B------:R-:W-:-:S04]  /*0420*/  FADD R23, R26, R23 ;  /* 0x000000171a177221 */ /* 0x000fc80000000000 */
        /* <DEDUP_REMOVED lines=10> */
[----:B------:R-:W-:Y:S01]  /*04d0*/  FADD R3, R19, R16 ;  /* 0x0000001013037221 */ /* 0x000fe20000000000 */
[----:B------:R-:W-:Y:S06]  /*04e0*/  @P0 BRA `(.L_x_2) ;  /* 0xfffffffc00280947 */ /* 0x000fec000383ffff */
.L_x_1:
[----:B------:R-:W-:Y:S05]  /*04f0*/  @!P1 BRA `(.L_x_0) ;  /* 0x0000000000f89947 */ /* 0x000fea0003800000 */
[----:B------:R-:W-:Y:S02]  /*0500*/  ISETP.GE.U32.AND P0, PT, R2, 0x8, PT ;  /* 0x000000080200780c */ /* 0x000fe40003f06070 */
[----:B------:R-:W-:-:S04]  /*0510*/  LOP3.LUT R0, R5, 0x7, RZ, 0xc0, !PT ;  /* 0x0000000705007812 */ /* 0x000fc800078ec0ff */
[----:B------:R-:W-:-:S07]  /*0520*/  ISETP.NE.AND P1, PT, R0, RZ, PT ;  /* 0x000000ff0000720c */ /* 0x000fce0003f25270 */
[----:B------:R-:W-:Y:S06]  /*0530*/  @!P0 BRA `(.L_x_3) ;  /* 0x00000000006c8947 */ /* 0x000fec0003800000 */
[----:B------:R-:W1:Y:S01]  /*0540*/  LDC.64 R18, c[0x0][0x380] ;  /* 0x0000e000ff127b82 */ /* 0x000e620000000a00 */
[----:B------:R-:W-:-:S04]  /*0550*/  IMAD R7, R6, R5, R4 ;  /* 0x0000000506077224 */ /* 0x000fc800078e0204 */
[----:B-1----:R-:W-:-:S04]  /*0560*/  IMAD.WIDE R18, R7, 0x4, R18 ;  /* 0x0000000407127825 */ /* 0x002fc800078e0212 */
[C---:B------:R-:W-:Y:S02]  /*0570*/  IMAD.WIDE.U32 R20, R5.reuse, 0x4, R18 ;  /* 0x0000000405147825 */ /* 0x040fe400078e0012 */
[----:B0-----:R-:W2:Y:S02]  /*0580*/  LDG.E R18, desc[UR6][R18.64] ;  /* 0x0000000612127981 */ /* 0x001ea4000c1e1900 */
[C---:B------:R-:W-:Y:S02]  /*0590*/  IMAD.WIDE.U32 R22, R5.reuse, 0x4, R20 ;  /* 0x0000000405167825 */ /* 0x040fe400078e0014 */
[----:B------:R-:W3:Y:S02]  /*05a0*/  LDG.E R21, desc[UR6][R20.64] ;  /* 0x0000000614157981 */ /* 0x000ee4000c1e1900 */
[C---:B------:R-:W-:Y:S02]  /*05b0*/  IMAD.WIDE.U32 R10, R5.reuse, 0x4, R22 ;  /* 0x00000004050a7825 */ /* 0x040fe400078e0016 */
[----:B------:R-:W4:Y:S02]  /*05c0*/  LDG.E R23, desc[UR6][R22.64] ;  /* 0x0000000616177981 */ /* 0x000f24000c1e1900 */
[----:B------:R-:W-:-:S02]  /*05d0*/  IMAD.WIDE.U32 R24, R5, 0x4, R10 ;  /* 0x0000000405187825 */ /* 0x000fc400078e000a */
[----:B------:R-:W5:Y:S02]  /*05e0*/  LDG.E R11, desc[UR6][R10.64] ;  /* 0x000000060a0b7981 */ /* 0x000f64000c1e1900 */
[C---:B------:R-:W-:Y:S02]  /*05f0*/  IMAD.WIDE.U32 R12, R5.reuse, 0x4, R24 ;  /* 0x00000004050c7825 */ /* 0x040fe400078e0018 */
[----:B------:R-:W5:Y:S02]  /*0600*/  LDG.E R25, desc[UR6][R24.64] ;  /* 0x0000000618197981 */ /* 0x000f64000c1e1900 */
[C---:B------:R-:W-:Y:S02]  /*0610*/  IMAD.WIDE.U32 R14, R5.reuse, 0x4, R12 ;  /* 0x00000004050e7825 */ /* 0x040fe400078e000c */
[----:B------:R-:W5:Y:S02]  /*0620*/  LDG.E R13, desc[UR6][R12.64] ;  /* 0x000000060c0d7981 */ /* 0x000f64000c1e1900 */
[----:B------:R-:W-:-:S02]  /*0630*/  IMAD.WIDE.U32 R16, R5, 0x4, R14 ;  /* 0x0000000405107825 */ /* 0x000fc400078e000e */
[----:B------:R-:W5:Y:S04]  /*0640*/  LDG.E R15, desc[UR6][R14.64] ;  /* 0x000000060e0f7981 */ /* 0x000f68000c1e1900 */
[----:B------:R-:W5:Y:S01]  /*0650*/  LDG.E R17, desc[UR6][R16.64] ;  /* 0x0000000610117981 */ /* 0x000f62000c1e1900 */
[----:B------:R-:W-:Y:S01]  /*0660*/  IADD3 R6, PT, PT, R6, 0x8, RZ ;  /* 0x0000000806067810 */ /* 0x000fe20007ffe0ff */
[----:B--2---:R-:W-:-:S04]  /*0670*/  FADD R18, R3, R18 ;  /* 0x0000001203127221 */ /* 0x004fc80000000000 */
[----:B---3--:R-:W-:-:S04]  /*0680*/  FADD R18, R18, R21 ;  /* 0x0000001512127221 */ /* 0x008fc80000000000 */
[----:B----4-:R-:W-:-:S04]  /*0690*/  FADD R18, R18, R23 ;  /* 0x0000001712127221 */ /* 0x010fc80000000000 */
[----:B-----5:R-:W-:-:S04]  /*06a0*/  FADD R18, R18, R11 ;  /* 0x0000000b12127221 */ /* 0x020fc80000000000 */
[----:B------:R-:W-:-:S04]  /*06b0*/  FADD R18, R18, R25 ;  /* 0x0000001912127221 */ /* 0x000fc80000000000 */
[----:B------:R-:W-:-:S04]  /*06c0*/  FADD R18, R18, R13 ;  /* 0x0000000d12127221 */ /* 0x000fc80000000000 */
[----:B------:R-:W-:-:S04]  /*06d0*/  FADD R18, R18, R15 ;  /* 0x0000000f12127221 */ /* 0x000fc80000000000 */
[----:B------:R-:W-:-:S07]  /*06e0*/  FADD R3, R18, R17 ;  /* 0x0000001112037221 */ /* 0x000fce0000000000 */
.L_x_3:
        /* <DEDUP_REMOVED lines=12> */
[----:B------:R-:W-:Y:S02]  /*07b0*/  IMAD.WIDE.U32 R16, R5, 0x4, R14 ;  /* 0x0000000405107825 */ /* 0x000fe400078e000e */
[----:B------:R-:W4:Y:S04]  /*07c0*/  LDG.E R14, desc[UR6][R14.64] ;  /* 0x000000060e0e7981 */ /* 0x000f28000c1e1900 */
[----:B------:R-:W5:Y:S01]  /*07d0*/  LDG.E R16, desc[UR6][R16.64] ;  /* 0x0000000610107981 */ /* 0x000f62000c1e1900 */
[----:B------:R-:W-:Y:S01]  /*07e0*/  IADD3 R6, PT, PT, R6, 0x4, RZ ;  /* 0x0000000406067810 */ /* 0x000fe20007ffe0ff */
[----:B--2---:R-:W-:-:S04]  /*07f0*/  FADD R3, R3, R10 ;  /* 0x0000000a03037221 */ /* 0x004fc80000000000 */
[----:B---3--:R-:W-:-:S04]  /*0800*/  FADD R3, R3, R12 ;  /* 0x0000000c03037221 */ /* 0x008fc80000000000 */
[----:B----4-:R-:W-:-:S04]  /*0810*/  FADD R3, R3, R14 ;  /* 0x0000000e03037221 */ /* 0x010fc80000000000 */
[----:B-----5:R-:W-:-:S07]  /*0820*/  FADD R3, R3, R16 ;  /* 0x0000001003037221 */ /* 0x020fce0000000000 */
.L_x_4:
[----:B------:R-:W-:Y:S05]  /*0830*/  @!P1 BRA `(.L_x_0) ;  /* 0x0000000000289947 */ /* 0x000fea0003800000 */
[----:B------:R-:W1:Y:S01]  /*0840*/  LDC.64 R10, c[0x0][0x380] ;  /* 0x0000e000ff0a7b82 */ /* 0x000e620000000a00 */
[----:B------:R-:W-:Y:S01]  /*0850*/  IMAD R0, R6, R5, R4 ;  /* 0x0000000506007224 */ /* 0x000fe200078e0204 */
[----:B------:R-:W-:-:S07]  /*0860*/  IADD3 R2, PT, PT, -R2, RZ, RZ ;  /* 0x000000ff02027210 */ /* 0x000fce0007ffe1ff */
.L_x_5:
[----:B-1----:R-:W-:-:S06]  /*0870*/  IMAD.WIDE R6, R0, 0x4, R10 ;  /* 0x0000000400067825 */ /* 0x002fcc00078e020a */
[----:B0-----:R-:W2:Y:S01]  /*0880*/  LDG.E R6, desc[UR6][R6.64] ;  /* 0x0000000606067981 */ /* 0x001ea2000c1e1900 */
[----:B------:R-:W-:Y:S02]  /*0890*/  IADD3 R2, PT, PT, R2, 0x1, RZ ;  /* 0x0000000102027810 */ /* 0x000fe40007ffe0ff */
[----:B------:R-:W-:Y:S02]  /*08a0*/  IADD3 R0, PT, PT, R0, R5, RZ ;  /* 0x0000000500007210 */ /* 0x000fe40007ffe0ff */
[----:B------:R-:W-:Y:S01]  /*08b0*/  ISETP.NE.AND P0, PT, R2, RZ, PT ;  /* 0x000000ff0200720c */ /* 0x000fe20003f05270 */
[----:B--2---:R-:W-:-:S12]  /*08c0*/  FADD R3, R6, R3 ;  /* 0x0000000306037221 */ /* 0x004fd80000000000 */
[----:B------:R-:W-:Y:S05]  /*08d0*/  @P0 BRA `(.L_x_5) ;  /* 0xfffffffc00e40947 */ /* 0x000fea000383ffff */
.L_x_0:
[----:B------:R-:W-:-:S13]  /*08e0*/  ISETP.GE.AND P0, PT, R5, 0x1, PT ;  /* 0x000000010500780c */ /* 0x000fda0003f06270 */
[----:B0-----:R-:W-:Y:S05]  /*08f0*/  @!P0 EXIT ;  /* 0x000000000000894d */ /* 0x001fea0003800000 */
[----:B------:R-:W-:-:S04]  /*0900*/  I2FP.F32.U32 R0, R5 ;  /* 0x0000000500007245 */ /* 0x000fc80000201000 */
[----:B------:R-:W-:-:S04]  /*0910*/  IADD3 R2, PT, PT, R0, 0x1800000, RZ ;  /* 0x0180000000027810 */ /* 0x000fc80007ffe0ff */
[----:B------:R-:W-:-:S04]  /*0920*/  LOP3.LUT R2, R2, 0x7f800000, RZ, 0xc0, !PT ;  /* 0x7f80000002027812 */ /* 0x000fc800078ec0ff */
[----:B------:R-:W-:-:S13]  /*0930*/  ISETP.GT.U32.AND P0, PT, R2, 0x1ffffff, PT ;  /* 0x01ffffff0200780c */ /* 0x000fda0003f04070 */
[----:B------:R-:W-:Y:S05]  /*0940*/  @P0 BRA `(.L_x_6) ;  /* 0x00000000000c0947 */ /* 0x000fea0003800000 */
[----:B------:R-:W-:-:S07]  /*0950*/  MOV R2, 0x970 ;  /* 0x0000097000027802 */ /* 0x000fce0000000f00 */
[----:B------:R-:W-:Y:S05]  /*0960*/  CALL.REL.NOINC `($__internal_0_$__cuda_sm20_rcp_rn_f32_slowpath) ;  /* 0x0000001800b87944 */ /* 0x000fea0003c00000 */
[----:B------:R-:W-:Y:S05]  /*0970*/  BRA `(.L_x_7) ;  /* 0x0000000000107947 */ /* 0x000fea0003800000 */
.L_x_6:
[----:B------:R-:W0:Y:S02]  /*0980*/  MUFU.RCP R5, R0 ;  /* 0x0000000000057308 */ /* 0x000e240000001000 */
[----:B0-----:R-:W-:-:S04]  /*0990*/  FFMA R2, R0, R5, -1 ;  /* 0xbf80000000027423 */ /* 0x001fc80000000005 */
[----:B------:R-:W-:-:S04]  /*09a0*/  FADD.FTZ R2, -R2, -RZ ;  /* 0x800000ff02027221 */ /* 0x000fc80000010100 */
[----:B------:R-:W-:-:S07]  /*09b0*/  FFMA R5, R5, R2, R5 ;  /* 0x0000000205057223 */ /* 0x000fce0000000005 */
.L_x_7:
[----:B------:R-:W0:Y:S01]  /*09c0*/  LDCU UR5, c[0x0][0x388] ;  /* 0x00007100ff0577ac */ /* 0x000e220008000800 */
[----:B------:R-:W-:Y:S01]  /*09d0*/  HFMA2 R7, -RZ, RZ, 0, 0 ;  /* 0x00000000ff077431 */ /* 0x000fe200000001ff */
[----:B0-----:R-:W-:-:S04]  /*09e0*/  MOV R17, UR5 ;  /* 0x0000000500117c02 */ /* 0x001fc80008000f00 */
[C---:B------:R-:W-:Y:S02]  /*09f0*/  IADD3 R0, PT, PT, R17.reuse, -0x1, RZ ;  /* 0xffffffff11007810 */ /* 0x040fe40007ffe0ff */
[----:B------:R-:W-:Y:S02]  /*0a00*/  LOP3.LUT R6, R17, 0x7, RZ, 0xc0, !PT ;  /* 0x0000000711067812 */ /* 0x000fe400078ec0ff */
[----:B------:R-:W-:-:S13]  /*0a10*/  ISETP.GE.U32.AND P0, PT, R0, 0x7, PT ;  /* 0x000000070000780c */ /* 0x000fda0003f06070 */
[----:B------:R-:W-:Y:S05]  /*0a20*/  @!P0 BRA `(.L_x_8) ;  /* 0x0000000c00408947 */ /* 0x000fea0003800000 */
[----:B------:R-:W0:Y:S01]  /*0a30*/  LDC R8, c[0x0][0x388] ;  /* 0x0000e200ff087b82 */ /* 0x000e220000000800 */
[C---:B------:R-:W-:Y:S01]  /*0a40*/  LOP3.LUT R7, R17.reuse, 0x7ffffff8, RZ, 0xc0, !PT ;  /* 0x7ffffff811077812 */ /* 0x040fe200078ec0ff */
[C-C-:B------:R-:W-:Y:S01]  /*0a50*/  IMAD R10, R17.reuse, 0x7, R4.reuse ;  /* 0x00000007110a7824 */ /* 0x140fe200078e0204 */
[C---:B------:R-:W-:Y:S01]  /*0a60*/  IADD3 R9, PT, PT, R17.reuse, UR4, R9 ;  /* 0x0000000411097c10 */ /* 0x040fe2000fffe009 */
[C-C-:B------:R-:W-:Y:S01]  /*0a70*/  IMAD R11, R17.reuse, 0x6, R4.reuse ;  /* 0x00000006110b7824 */ /* 0x140fe200078e0204 */
[CC--:B------:R-:W-:Y:S01]  /*0a80*/  LEA R13, R17.reuse, R4.reuse, 0x2 ;  /* 0x00000004110d7211 */ /* 0x0c0fe200078e10ff */
[C-C-:B------:R-:W-:Y:S01]  /*0a90*/  IMAD R12, R17.reuse, 0x5, R4.reuse ;  /* 0x00000005110c7824 */ /* 0x140fe200078e0204 */
[CC--:B------:R-:W-:Y:S01]  /*0aa0*/  LEA R21, R17.reuse, R4.reuse, 0x1 ;  /* 0x0000000411157211 */ /* 0x0c0fe200078e08ff */
[----:B------:R-:W1:Y:S01]  /*0ab0*/  LDC.64 R14, c[0x0][0x380] ;  /* 0x0000e000ff0e7b82 */ /* 0x000e620000000a00 */
[----:B------:R-:W-:Y:S01]  /*0ac0*/  IMAD R19, R17, 0x3, R4 ;  /* 0x0000000311137824 */ /* 0x000fe200078e0204 */
[----:B------:R-:W-:-:S02]  /*0ad0*/  MOV R23, R4 ;  /* 0x0000000400177202 */ /* 0x000fc40000000f00 */
[----:B------:R-:W-:-:S07]  /*0ae0*/  IADD3 R18, PT, PT, -R7, RZ, RZ ;  /* 0x000000ff07127210 */ /* 0x000fce0007ffe1ff */
.L_x_42:
[----:B------:R-:W-:Y:S01]  /*0af0*/  FSETP.NEU.AND P0, PT, R3, RZ, PT ;  /* 0x000000ff0300720b */ /* 0x000fe20003f0d000 */
[----:B------:R-:W-:-:S12]  /*0b00*/  BSSY.RECONVERGENT B2, `(.L_x_9) ;  /* 0x0000015000027945 */ /* 0x000fd80003800200 */
[----:B------:R-:W-:Y:S05]  /*0b10*/  @!P0 BRA `(.L_x_10) ;  /* 0x0000000000448947 */ /* 0x000fea0003800000 */
[----:B-1----:R-:W-:-:S05]  /*0b20*/  IMAD.WIDE R16, R23, 0x4, R14 ;  /* 0x0000000417107825 */ /* 0x002fca00078e020e */
[----:B------:R-:W2:Y:S01]  /*0b30*/  LDG.E R0, desc[UR6][R16.64] ;  /* 0x0000000610007981 */ /* 0x000ea2000c1e1900 */
[----:B------:R-:W1:Y:S01]  /*0b40*/  MUFU.RCP R2, R3 ;  /* 0x0000000300027308 */ /* 0x000e620000001000 */
[----:B------:R-:W-:Y:S01]  /*0b50*/  BSSY.RECONVERGENT B3, `(.L_x_11) ;  /* 0x000000b000037945 */ /* 0x000fe20003800200 */
[----:B-1----:R-:W-:-:S04]  /*0b60*/  FFMA R25, R2, -R3, 1 ;  /* 0x3f80000002197423 */ /* 0x002fc80000000803 */
[----:B------:R-:W-:Y:S02]  /*0b70*/  FFMA R25, R2, R25, R2 ;  /* 0x0000001902197223 */ /* 0x000fe40000000002 */
[----:B--2---:R-:W1:Y:S02]  /*0b80*/  FCHK P0, R0, R3 ;  /* 0x0000000300007302 */ /* 0x004e640000000000 */
[----:B------:R-:W-:-:S04]  /*0b90*/  FFMA R2, R0, R25, RZ ;  /* 0x0000001900027223 */ /* 0x000fc800000000ff */
[----:B------:R-:W-:-:S04]  /*0ba0*/  FFMA R20, R2, -R3, R0 ;  /* 0x8000000302147223 */ /* 0x000fc80000000000 */
[----:B------:R-:W-:Y:S01]  /*0bb0*/  FFMA R25, R25, R20, R2 ;  /* 0x0000001419197223 */ /* 0x000fe20000000002 */
[----:B-1----:R-:W-:Y:S06]  /*0bc0*/  @!P0 BRA `(.L_x_12) ;  /* 0x00000000000c8947 */ /* 0x002fec0003800000 */
[----:B------:R-:W-:-:S07]  /*0bd0*/  MOV R2, 0xbf0 ;  /* 0x00000bf000027802 */ /* 0x000fce0000000f00 */
[----:B0-----:R-:W-:Y:S05]  /*0be0*/  CALL.REL.NOINC `($__internal_1_$__cuda_sm3x_div_rn_noftz_f32_slowpath) ;  /* 0x0000001800e87944 */ /* 0x001fea0003c00000 */
[----:B------:R-:W-:-:S07]  /*0bf0*/  MOV R25, R0 ;  /* 0x0000000000197202 */ /* 0x000fce0000000f00 */
.L_x_12:
[----:B------:R-:W-:Y:S05]  /*0c00*/  BSYNC.RECONVERGENT B3 ;  /* 0x0000000000037941 */ /* 0x000fea0003800200 */
.L_x_11:
[----:B------:R1:W-:Y:S01]  /*0c10*/  STG.E desc[UR6][R16.64], R25 ;  /* 0x0000001910007986 */ /* 0x0003e2000c101906 */
[----:B------:R-:W-:Y:S05]  /*0c20*/  BRA `(.L_x_13) ;  /* 0x0000000000087947 */ /* 0x000fea0003800000 */
.L_x_10:
[----:B-1----:R-:W-:-:S05]  /*0c30*/  IMAD.WIDE R16, R23, 0x4, R14 ;  /* 0x0000000417107825 */ /* 0x002fca00078e020e */
[----:B------:R2:W-:Y:S02]  /*0c40*/  STG.E desc[UR6][R16.64], R5 ;  /* 0x0000000510007986 */ /* 0x0005e4000c101906 */
.L_x_13:
[----:B------:R-:W-:Y:S05]  /*0c50*/  BSYNC.RECONVERGENT B2 ;  /* 0x0000000000027941 */ /* 0x000fea0003800200 */
.L_x_9:
[----:B------:R-:W-:Y:S01]  /*0c60*/  FSETP.NEU.AND P0, PT, R3, RZ, PT ;  /* 0x000000ff0300720b */ /* 0x000fe20003f0d000 */
[----:B------:R-:W-:-:S12]  /*0c70*/  BSSY.RECONVERGENT B2, `(.L_x_14) ;  /* 0x0000015000027945 */ /* 0x000fd80003800200 */
[----:B-12---:R-:W1:Y:S02]  /*0c80*/  @!P0 LDC.64 R16, c[0x0][0x380] ;  /* 0x0000e000ff108b82 */ /* 0x006e640000000a00 */
[----:B-1----:R-:W-:-:S05]  /*0c90*/  @!P0 IMAD.WIDE R16, R9, 0x4, R16 ;  /* 0x0000000409108825 */ /* 0x002fca00078e0210 */
[----:B------:R1:W-:Y:S01]  /*0ca0*/  @!P0 STG.E desc[UR6][R16.64], R5 ;  /* 0x0000000510008986 */ /* 0x0003e2000c101906 */
        /* <DEDUP_REMOVED lines=12> */
[----:B------:R-:W-:Y:S02]  /*0d70*/  MOV R0, R27 ;  /* 0x0000001b00007202 */ /* 0x000fe40000000f00 */
[----:B------:R-:W-:-:S07]  /*0d80*/  MOV R2, 0xda0 ;  /* 0x00000da000027802 */ /* 0x000fce0000000f00 */
[----:B0-----:R-:W-:Y:S05]  /*0d90*/  CALL.REL.NOINC `($__internal_1_$__cuda_sm3x_div_rn_noftz_f32_slowpath) ;  /* 0x00000018007c7944 */ /* 0x001fea0003c00000 */
.L_x_17:
[----:B------:R-:W-:Y:S05]  /*0da0*/  BSYNC.RECONVERGENT B3 ;  /* 0x0000000000037941 */ /* 0x000fea0003800200 */
.L_x_16:
[----:B------:R2:W-:Y:S02]  /*0db0*/  STG.E desc[UR6][R16.64], R0 ;  /* 0x0000000010007986 */ /* 0x0005e4000c101906 */
.L_x_15:
[----:B------:R-:W-:Y:S05]  /*0dc0*/  BSYNC.RECONVERGENT B2 ;  /* 0x0000000000027941 */ /* 0x000fea0003800200 */
.L_x_14:
        /* <DEDUP_REMOVED lines=20> */
.L_x_21:
[----:B------:R-:W-:Y:S05]  /*0f10*/  BSYNC.RECONVERGENT B3 ;  /* 0x0000000000037941 */ /* 0x000fea0003800200 */
.L_x_20:
[----:B------:R2:W-:Y:S02]  /*0f20*/  STG.E desc[UR6][R16.64], R0 ;  /* 0x0000000010007986 */ /* 0x0005e4000c101906 */
.L_x_19:
[----:B------:R-:W-:Y:S05]  /*0f30*/  BSYNC.RECONVERGENT B2 ;  /* 0x0000000000027941 */ /* 0x000fea0003800200 */
.L_x_18:
        /* <DEDUP_REMOVED lines=20> */
.L_x_25:
[----:B------:R-:W-:Y:S05]  /*1080*/  BSYNC.RECONVERGENT B3 ;  /* 0x0000000000037941 */ /* 0x000fea0003800200 */
.L_x_24:
[----:B------:R2:W-:Y:S02]  /*1090*/  STG.E desc[UR6][R16.64], R0 ;  /* 0x0000000010007986 */ /* 0x0005e4000c101906 */
.L_x_23:
[----:B------:R-:W-:Y:S05]  /*10a0*/  BSYNC.RECONVERGENT B2 ;  /* 0x0000000000027941 */ /* 0x000fea0003800200 */
.L_x_22:
        /* <DEDUP_REMOVED lines=17> */
[----:B------:R-:W-:Y:S01]  /*11c0*/  IMAD.MOV.U32 R0, RZ, RZ, R27 ;  /* 0x000000ffff007224 */ /* 0x000fe200078e001b */
[----:B------:R-:W-:-:S07]  /*11d0*/  MOV R2, 0x11f0 ;  /* 0x000011f000027802 */ /* 0x000fce0000000f00 */
[----:B0-----:R-:W-:Y:S05]  /*11e0*/  CALL.REL.NOINC `($__internal_1_$__cuda_sm3x_div_rn_noftz_f32_slowpath) ;  /* 0x0000001400687944 */ /* 0x001fea0003c00000 */
.L_x_29:
[----:B------:R-:W-:Y:S05]  /*11f0*/  BSYNC.RECONVERGENT B3 ;  /* 0x0000000000037941 */ /* 0x000fea0003800200 */
.L_x_28:
[----:B------:R2:W-:Y:S02]  /*1200*/  STG.E desc[UR6][R16.64], R0 ;  /* 0x0000000010007986 */ /* 0x0005e4000c101906 */
.L_x_27:
[----:B------:R-:W-:Y:S05]  /*1210*/  BSYNC.RECONVERGENT B2 ;  /* 0x0000000000027941 */ /* 0x000fea0003800200 */
.L_x_26:
        /* <DEDUP_REMOVED lines=20> */
.L_x_33:
[----:B------:R-:W-:Y:S05]  /*1360*/  BSYNC.RECONVERGENT B3 ;  /* 0x0000000000037941 */ /* 0x000fea0003800200 */
.L_x_32:
[----:B------:R2:W-:Y:S02]  /*1370*/  STG.E desc[UR6][R16.64], R0 ;  /* 0x0000000010007986 */ /* 0x0005e4000c101906 */
.L_x_31:
[----:B------:R-:W-:Y:S05]  /*1380*/  BSYNC.RECONVERGENT B2 ;  /* 0x0000000000027941 */ /* 0x000fea0003800200 */
.L_x_30:
        /* <DEDUP_REMOVED lines=20> */
.L_x_37:
[----:B------:R-:W-:Y:S05]  /*14d0*/  BSYNC.RECONVERGENT B3 ;  /* 0x0000000000037941 */ /* 0x000fea0003800200 */
.L_x_36:
[----:B------:R2:W-:Y:S02]  /*14e0*/  STG.E desc[UR6][R16.64], R0 ;  /* 0x0000000010007986 */ /* 0x0005e4000c101906 */
.L_x_35:
[----:B------:R-:W-:Y:S05]  /*14f0*/  BSYNC.RECONVERGENT B2 ;  /* 0x0000000000027941 */ /* 0x000fea0003800200 */
.L_x_34:
        /* <DEDUP_REMOVED lines=20> */
.L_x_41:
[----:B------:R-:W-:Y:S05]  /*1640*/  BSYNC.RECONVERGENT B3 ;  /* 0x0000000000037941 */ /* 0x000fea0003800200 */
.L_x_40:
[----:B------:R2:W-:Y:S02]  /*1650*/  STG.E desc[UR6][R16.64], R0 ;  /* 0x0000000010007986 */ /* 0x0005e4000c101906 */
.L_x_39:
[----:B------:R-:W-:Y:S05]  /*1660*/  BSYNC.RECONVERGENT B2 ;  /* 0x0000000000027941 */ /* 0x000fea0003800200 */
.L_x_38:
[----:B------:R-:W-:Y:S02]  /*1670*/  IADD3 R18, PT, PT, R18, 0x8, RZ ;  /* 0x0000000812127810 */ /* 0x000fe40007ffe0ff */
[----:B012---:R-:W-:Y:S02]  /*1680*/  MOV R17, R8 ;  /* 0x0000000800117202 */ /* 0x007fe40000000f00 */
[----:B------:R-:W-:Y:S02]  /*1690*/  ISETP.NE.AND P0, PT, R18, RZ, PT ;  /* 0x000000ff1200720c */ /* 0x000fe40003f05270 */
[C---:B------:R-:W-:Y:S02]  /*16a0*/  LEA R10, R17.reuse, R10, 0x3 ;  /* 0x0000000a110a7211 */ /* 0x040fe400078e18ff */
[C---:B------:R-:W-:Y:S02]  /*16b0*/  LEA R11, R17.reuse, R11, 0x3 ;  /* 0x0000000b110b7211 */ /* 0x040fe400078e18ff */
[----:B------:R-:W-:-:S02]  /*16c0*/  LEA R12, R17, R12, 0x3 ;  /* 0x0000000c110c7211 */ /* 0x000fc400078e18ff */
[C---:B------:R-:W-:Y:S02]  /*16d0*/  LEA R13, R17.reuse, R13, 0x3 ;  /* 0x0000000d110d7211 */ /* 0x040fe400078e18ff */
[C---:B------:R-:W-:Y:S02]  /*16e0*/  LEA R19, R17.reuse, R19, 0x3 ;  /* 0x0000001311137211 */ /* 0x040fe400078e18ff */
[C---:B------:R-:W-:Y:S02]  /*16f0*/  LEA R21, R17.reuse, R21, 0x3 ;  /* 0x0000001511157211 */ /* 0x040fe400078e18ff */
[C---:B------:R-:W-:Y:S02]  /*1700*/  LEA R23, R17.reuse, R23, 0x3 ;  /* 0x0000001711177211 */ /* 0x040fe400078e18ff */
[----:B------:R-:W-:Y:S01]  /*1710*/  LEA R9, R17, R9, 0x3 ;  /* 0x0000000911097211 */ /* 0x000fe200078e18ff */
[----:B------:R-:W-:Y:S06]  /*1720*/  @P0 BRA `(.L_x_42) ;  /* 0xfffffff000f00947 */ /* 0x000fec000383ffff */
.L_x_8:
[----:B------:R-:W-:-:S13]  /*1730*/  ISETP.NE.AND P0, PT, R6, RZ, PT ;  /* 0x000000ff0600720c */ /* 0x000fda0003f05270 */
[----:B------:R-:W-:Y:S05]  /*1740*/  @!P0 EXIT ;  /* 0x000000000000894d */ /* 0x000fea0003800000 */
[----:B------:R-:W-:Y:S02]  /*1750*/  ISETP.GE.U32.AND P0, PT, R6, 0x4, PT ;  /* 0x000000040600780c */ /* 0x000fe40003f06070 */
[----:B------:R-:W-:-:S11]  /*1760*/  LOP3.LUT R6, R17, 0x3, RZ, 0xc0, !PT ;  /* 0x0000000311067812 */ /* 0x000fd600078ec0ff */
[----:B------:R-:W-:Y:S05]  /*1770*/  @!P0 BRA `(.L_x_43) ;  /* 0x0000000400c88947 */ /* 0x000fea0003800000 */
[----:B------:R-:W-:Y:S01]  /*1780*/  FSETP.NEU.AND P0, PT, R3, RZ, PT ;  /* 0x000000ff0300720b */ /* 0x000fe20003f0d000 */
[----:B------:R-:W-:-:S12]  /*1790*/  BSSY.RECONVERGENT B2, `(.L_x_44) ;  /* 0x0000018000027945 */ /* 0x000fd80003800200 */
[----:B------:R-:W0:Y:S01]  /*17a0*/  @!P0 LDC.64 R8, c[0x0][0x380] ;  /* 0x0000e000ff088b82 */ /* 0x000e220000000a00 */
[----:B------:R-:W-:-:S04]  /*17b0*/  @!P0 IMAD R11, R7, R17, R4 ;  /* 0x00000011070b8224 */ /* 0x000fc800078e0204 */
[----:B0-----:R-:W-:-:S05]  /*17c0*/  @!P0 IMAD.WIDE R8, R11, 0x4, R8 ;  /* 0x000000040b088825 */ /* 0x001fca00078e0208 */
[----:B------:R0:W-:Y:S01]  /*17d0*/  @!P0 STG.E desc[UR6][R8.64], R5 ;  /* 0x0000000508008986 */ /* 0x0001e2000c101906 */
[----:B------:R-:W-:Y:S05]  /*17e0*/  @!P0 BRA `(.L_x_45) ;  /* 0x0000000000488947 */ /* 0x000fea0003800000 */
[----:B0-----:R-:W0:Y:S01]  /*17f0*/  LDC.64 R8, c[0x0][0x380] ;  /* 0x0000e000ff087b82 */ /* 0x001e220000000a00 */
[----:B------:R-:W-:-:S04]  /*1800*/  IMAD R17, R7, R17, R4 ;  /* 0x0000001107117224 */ /* 0x000fc800078e0204 */
[----:B0-----:R-:W-:-:S05]  /*1810*/  IMAD.WIDE R8, R17, 0x4, R8 ;  /* 0x0000000411087825 */ /* 0x001fca00078e0208 */
[----:B------:R-:W2:Y:S01]  /*1820*/  LDG.E R13, desc[UR6][R8.64] ;  /* 0x00000006080d7981 */ /* 0x000ea2000c1e1900 */
[----:B------:R-:W0:Y:S01]  /*1830*/  MUFU.RCP R0, R3 ;  /* 0x0000000300007308 */ /* 0x000e220000001000 */
[----:B------:R-:W-:Y:S01]  /*1840*/  BSSY.RECONVERGENT B3, `(.L_x_46) ;  /* 0x000000b000037945 */ /* 0x000fe20003800200 */
[----:B0-----:R-:W-:-:S04]  /*1850*/  FFMA R11, R0, -R3, 1 ;  /* 0x3f800000000b7423 */ /* 0x001fc80000000803 */
[----:B------:R-:W-:Y:S02]  /*1860*/  FFMA R0, R0, R11, R0 ;  /* 0x0000000b00007223 */ /* 0x000fe40000000000 */
[----:B--2---:R-:W0:Y:S02]  /*1870*/  FCHK P0, R13, R3 ;  /* 0x000000030d007302 */ /* 0x004e240000000000 */
[----:B------:R-:W-:-:S04]  /*1880*/  FFMA R2, R0, R13, RZ ;  /* 0x0000000d00027223 */ /* 0x000fc800000000ff */
[----:B------:R-:W-:-:S04]  /*1890*/  FFMA R11, R2, -R3, R13 ;  /* 0x80000003020b7223 */ /* 0x000fc8000000000d */
[----:B------:R-:W-:Y:S01]  /*18a0*/  FFMA R0, R0, R11, R2 ;  /* 0x0000000b00007223 */ /* 0x000fe20000000002 */
[----:B0-----:R-:W-:Y:S06]  /*18b0*/  @!P0 BRA `(.L_x_47) ;  /* 0x00000000000c8947 */ /* 0x001fec0003800000 */
[----:B------:R-:W-:Y:S02]  /*18c0*/  MOV R0, R13 ;  /* 0x0000000d00007202 */ /* 0x000fe40000000f00 */
[----:B------:R-:W-:-:S07]  /*18d0*/  MOV R2, 0x18f0 ;  /* 0x000018f000027802 */ /* 0x000fce0000000f00 */
[----:B------:R-:W-:Y:S05]  /*18e0*/  CALL.REL.NOINC `($__internal_1_$__cuda_sm3x_div_rn_noftz_f32_slowpath) ;  /* 0x0000000c00a87944 */ /* 0x000fea0003c00000 */
.L_x_47:
[----:B------:R-:W-:Y:S05]  /*18f0*/  BSYNC.RECONVERGENT B3 ;  /* 0x0000000000037941 */ /* 0x000fea0003800200 */
.L_x_46:
[----:B------:R1:W-:Y:S02]  /*1900*/  STG.E desc[UR6][R8.64], R0 ;  /* 0x0000000008007986 */ /* 0x0003e4000c101906 */
.L_x_45:
[----:B------:R-:W-:Y:S05]  /*1910*/  BSYNC.RECONVERGENT B2 ;  /* 0x0000000000027941 */ /* 0x000fea0003800200 */
.L_x_44:
[----:B------:R-:W-:Y:S01]  /*1920*/  FSETP.NEU.AND P0, PT, R3, RZ, PT ;  /* 0x000000ff0300720b */ /* 0x000fe20003f0d000 */
[----:B------:R-:W-:Y:S01]  /*1930*/  BSSY.RECONVERGENT B2, `(.L_x_48) ;  /* 0x000001b000027945 */ /* 0x000fe20003800200 */
[----:B------:R-:W-:-:S11]  /*1940*/  IADD3 R13, PT, PT, R7, 0x1, RZ ;  /* 0x00000001070d7810 */ /* 0x000fd60007ffe0ff */
[----:B------:R-:W2:Y:S08]  /*1950*/  @!P0 LDC R11, c[0x0][0x388] ;  /* 0x0000e200ff0b8b82 */ /* 0x000eb00000000800 */
[----:B01----:R-:W0:Y:S01]  /*1960*/  @!P0 LDC.64 R8, c[0x0][0x380] ;  /* 0x0000e000ff088b82 */ /* 0x003e220000000a00 */
[----:B--2---:R-:W-:-:S04]  /*1970*/  @!P0 IMAD R11, R13, R11, R4 ;  /* 0x0000000b0d0b8224 */ /* 0x004fc800078e0204 */
[----:B0-----:R-:W-:-:S05]  /*1980*/  @!P0 IMAD.WIDE R8, R11, 0x4, R8 ;  /* 0x000000040b088825 */ /* 0x001fca00078e0208 */
[----:B------:R0:W-:Y:S01]  /*1990*/  @!P0 STG.E desc[UR6][R8.64], R5 ;  /* 0x0000000508008986 */ /* 0x0001e2000c101906 */
[----:B------:R-:W-:Y:S05]  /*19a0*/  @!P0 BRA `(.L_x_49) ;  /* 0x00000000004c8947 */ /* 0x000fea0003800000 */
[----:B0-----:R-:W0:Y:S01]  /*19b0*/  LDC.64 R8, c[0x0][0x380] ;  /* 0x0000e000ff087b82 */ /* 0x001e220000000a00 */
[----:B------:R-:W1:Y:S02]  /*19c0*/  LDCU UR4, c[0x0][0x388] ;  /* 0x00007100ff0477ac */ /* 0x000e640008000800 */
[----:B-1----:R-:W-:-:S04]  /*19d0*/  IMAD R13, R13, UR4, R4 ;  /* 0x000000040d0d7c24 */ /* 0x002fc8000f8e0204 */
        /* <DEDUP_REMOVED lines=14> */
.L_x_51:
[----:B------:R-:W-:Y:S05]  /*1ac0*/  BSYNC.RECONVERGENT B3 ;  /* 0x0000000000037941 */ /* 0x000fea0003800200 */
.L_x_50:
[----:B------:R1:W-:Y:S02]  /*1ad0*/  STG.E desc[UR6][R8.64], R0 ;  /* 0x0000000008007986 */ /* 0x0003e4000c101906 */
.L_x_49:
[----:B------:R-:W-:Y:S05]  /*1ae0*/  BSYNC.RECONVERGENT B2 ;  /* 0x0000000000027941 */ /* 0x000fea0003800200 */
.L_x_48:
        /* <DEDUP_REMOVED lines=26> */
.L_x_55:
[----:B------:R-:W-:Y:S05]  /*1c90*/  BSYNC.RECONVERGENT B3 ;  /* 0x0000000000037941 */ /* 0x000fea0003800200 */
.L_x_54:
[----:B------:R1:W-:Y:S02]  /*1ca0*/  STG.E desc[UR6][R8.64], R0 ;  /* 0x0000000008007986 */ /* 0x0003e4000c101906 */
.L_x_53:
[----:B------:R-:W-:Y:S05]  /*1cb0*/  BSYNC.RECONVERGENT B2 ;  /* 0x0000000000027941 */ /* 0x000fea0003800200 */
.L_x_52:
[----:B------:R-:W-:Y:S01]  /*1cc0*/  FSETP.NEU.AND P0, PT, R3, RZ, PT ;  /* 0x000000ff0300720b */ /* 0x000fe20003f0d000 */
[----:B------:R-:W-:Y:S01]  /*1cd0*/  VIADD R13, R7, 0x3 ;  /* 0x00000003070d7836 */ /* 0x000fe20000000000 */
[----:B------:R-:W-:Y:S11]  /*1ce0*/  BSSY.RECONVERGENT B2, `(.L_x_56) ;  /* 0x000001a000027945 */ /* 0x000ff60003800200 */
        /* <DEDUP_REMOVED lines=23> */
.L_x_59:
[----:B------:R-:W-:Y:S05]  /*1e60*/  BSYNC.RECONVERGENT B3 ;  /* 0x0000000000037941 */ /* 0x000fea0003800200 */
.L_x_58:
[----:B------:R1:W-:Y:S02]  /*1e70*/  STG.E desc[UR6][R8.64], R0 ;  /* 0x0000000008007986 */ /* 0x0003e4000c101906 */
.L_x_57:
[----:B------:R-:W-:Y:S05]  /*1e80*/  BSYNC.RECONVERGENT B2 ;  /* 0x0000000000027941 */ /* 0x000fea0003800200 */
.L_x_56:
[----:B------:R-:W-:-:S07]  /*1e90*/  IADD3 R7, PT, PT, R7, 0x4, RZ ;  /* 0x0000000407077810 */ /* 0x000fce0007ffe0ff */
.L_x_43:
[----:B------:R-:W-:-:S13]  /*1ea0*/  ISETP.NE.AND P0, PT, R6, RZ, PT ;  /* 0x000000ff0600720c */ /* 0x000fda0003f05270 */
[----:B------:R-:W-:Y:S05]  /*1eb0*/  @!P0 EXIT ;  /* 0x000000000000894d */ /* 0x000fea0003800000 */
[----:B------:R-:W-:-:S13]  /*1ec0*/  ISETP.NE.AND P0, PT, R6, 0x1, PT ;  /* 0x000000010600780c */ /* 0x000fda0003f05270 */
[----:B------:R-:W-:Y:S05]  /*1ed0*/  @!P0 BRA `(.L_x_60) ;  /* 0x0000000000e88947 */ /* 0x000fea0003800000 */
[----:B------:R-:W-:Y:S01]  /*1ee0*/  FSETP.NEU.AND P0, PT, R3, RZ, PT ;  /* 0x000000ff0300720b */ /* 0x000fe20003f0d000 */
[----:B------:R-:W-:-:S12]  /*1ef0*/  BSSY.RECONVERGENT B2, `(.L_x_61) ;  /* 0x000001a000027945 */ /* 0x000fd80003800200 */
[----:B-1----:R-:W1:Y:S08]  /*1f00*/  @!P0 LDC R0, c[0x0][0x388] ;  /* 0x0000e200ff008b82 */ /* 0x002e700000000800 */
[----:B0-----:R-:W0:Y:S01]  /*1f10*/  @!P0 LDC.64 R8, c[0x0][0x380] ;  /* 0x0000e000ff088b82 */ /* 0x001e220000000a00 */
[----:B-1----:R-:W-:-:S04]  /*1f20*/  @!P0 IMAD R11, R7, R0, R4 ;  /* 0x00000000070b8224 */ /* 0x002fc800078e0204 */
        /* <DEDUP_REMOVED lines=20> */
.L_x_64:
[----:B------:R-:W-:Y:S05]  /*2070*/  BSYNC.RECONVERGENT B3 ;  /* 0x0000000000037941 */ /* 0x000fea0003800200 */
.L_x_63:
[----:B------:R1:W-:Y:S02]  /*2080*/  STG.E desc[UR6][R8.64], R0 ;  /* 0x0000000008007986 */ /* 0x0003e4000c101906 */
.L_x_62:
[----:B------:R-:W-:Y:S05]  /*2090*/  BSYNC.RECONVERGENT B2 ;  /* 0x0000000000027941 */ /* 0x000fea0003800200 */
.L_x_61:
        /* <DEDUP_REMOVED lines=26> */
.L_x_68:
[----:B------:R-:W-:Y:S05]  /*2240*/  BSYNC.RECONVERGENT B3 ;  /* 0x0000000000037941 */ /* 0x000fea0003800200 */
.L_x_67:
[----:B------:R1:W-:Y:S02]  /*2250*/  STG.E desc[UR6][R8.64], R0 ;  /* 0x0000000008007986 */ /* 0x0003e4000c101906 */
.L_x_66:
[----:B------:R-:W-:Y:S05]  /*2260*/  BSYNC.RECONVERGENT B2 ;  /* 0x0000000000027941 */ /* 0x000fea0003800200 */
.L_x_65:
[----:B------:R-:W-:-:S07]  /*2270*/  IADD3 R7, PT, PT, R7, 0x2, RZ ;  /* 0x0000000207077810 */ /* 0x000fce0007ffe0ff */
.L_x_60:
[----:B-1----:R-:W1:Y:S02]  /*2280*/  LDC R0, c[0x0][0x388] ;  /* 0x0000e200ff007b82 */ /* 0x002e640000000800 */
[----:B-1----:R-:W-:-:S04]  /*2290*/  LOP3.LUT R2, R0, 0x1, RZ, 0xc0, !PT ;  /* 0x0000000100027812 */ /* 0x002fc800078ec0ff */
[----:B------:R-:W-:-:S13]  /*22a0*/  ISETP.NE.U32.AND P0, PT, R2, 0x1, PT ;  /* 0x000000010200780c */ /* 0x000fda0003f05070 */
[----:B------:R-:W-:Y:S05]  /*22b0*/  @P0 EXIT ;  /* 0x000000000000094d */ /* 0x000fea0003800000 */
[----:B------:R-:W-:-:S13]  /*22c0*/  FSETP.NEU.AND P0, PT, R3, RZ, PT ;  /* 0x000000ff0300720b */ /* 0x000fda0003f0d000 */
[----:B0-----:R-:W0:Y:S01]  /*22d0*/  @!P0 LDC.64 R8, c[0x0][0x380] ;  /* 0x0000e000ff088b82 */ /* 0x001e220000000a00 */
[----:B------:R-:W-:-:S04]  /*22e0*/  @!P0 IMAD R11, R7, R0, R4 ;  /* 0x00000000070b8224 */ /* 0x000fc800078e0204 */
[----:B0-----:R-:W-:-:S05]  /*22f0*/  @!P0 IMAD.WIDE R8, R11, 0x4, R8 ;  /* 0x000000040b088825 */ /* 0x001fca00078e0208 */
[----:B------:R0:W-:Y:S01]  /*2300*/  @!P0 STG.E desc[UR6][R8.64], R5 ;  /* 0x0000000508008986 */ /* 0x0001e2000c101906 */
[----:B------:R-:W-:Y:S05]  /*2310*/  @!P0 EXIT ;  /* 0x000000000000894d */ /* 0x000fea0003800000 */
        /* <DEDUP_REMOVED lines=16> */
.L_x_70:
[----:B------:R-:W-:Y:S05]  /*2420*/  BSYNC.RECONVERGENT B2 ;  /* 0x0000000000027941 */ /* 0x000fea0003800200 */
.L_x_69:
[----:B------:R-:W-:Y:S01]  /*2430*/  STG.E desc[UR6][R4.64], R0 ;  /* 0x0000000004007986 */ /* 0x000fe2000c101906 */
[----:B------:R-:W-:Y:S05]  /*2440*/  EXIT ;  /* 0x000000000000794d */ /* 0x000fea0003800000 */
        .weak           $__internal_0_$__cuda_sm20_rcp_rn_f32_slowpath
        .type           $__internal_0_$__cuda_sm20_rcp_rn_f32_slowpath,@function
        .size           $__internal_0_$__cuda_sm20_rcp_rn_f32_slowpath,($__internal_1_$__cuda_sm3x_div_rn_noftz_f32_slowpath - $__internal_0_$__cuda_sm20_rcp_rn_f32_slowpath)
$__internal_0_$__cuda_sm20_rcp_rn_f32_slowpath:
[----:B------:R-:W-:-:S04]  /*2450*/  SHF.L.U32 R5, R0, 0x1, RZ ;  /* 0x0000000100057819 */ /* 0x000fc800000006ff */
[----:B------:R-:W-:-:S04]  /*2460*/  SHF.R.U32.HI R5, RZ, 0x18, R5 ;  /* 0x00000018ff057819 */ /* 0x000fc80000011605 */
[----:B------:R-:W-:-:S13]  /*2470*/  ISETP.NE.U32.AND P0, PT, R5, RZ, PT ;  /* 0x000000ff0500720c */ /* 0x000fda0003f05070 */
[----:B------:R-:W-:Y:S05]  /*2480*/  @P0 BRA `(.L_x_71) ;  /* 0x00000000002c0947 */ /* 0x000fea0003800000 */
[----:B------:R-:W-:-:S04]  /*2490*/  SHF.L.U32 R5, R0, 0x1, RZ ;  /* 0x0000000100057819 */ /* 0x000fc800000006ff */
[----:B------:R-:W-:-:S13]  /*24a0*/  ISETP.NE.AND P0, PT, R5, RZ, PT ;  /* 0x000000ff0500720c */ /* 0x000fda0003f05270 */
[----:B------:R2:W3:Y:S01]  /*24b0*/  @!P0 MUFU.RCP R5, R0 ;  /* 0x0000000000058308 */ /* 0x0004e20000001000 */
[----:B------:R-:W-:Y:S05]  /*24c0*/  @!P0 BRA `(.L_x_72) ;  /* 0x0000000000a48947 */ /* 0x000fea0003800000 */
[----:B------:R-:W-:-:S04]  /*24d0*/  FFMA R6, R0, 1.84467440737095516160e+19, RZ ;  /* 0x5f80000000067823 */ /* 0x000fc800000000ff */
[----:B---3--:R-:W2:Y:S02]  /*24e0*/  MUFU.RCP R5, R6 ;  /* 0x0000000600057308 */ /* 0x008ea40000001000 */
[----:B--2---:R-:W-:-:S04]  /*24f0*/  FFMA R0, R6, R5, -1 ;  /* 0xbf80000006007423 */ /* 0x004fc80000000005 */
[----:B------:R-:W-:-:S04]  /*2500*/  FADD.FTZ R0, -R0, -RZ ;  /* 0x800000ff00007221 */ /* 0x000fc80000010100 */
[----:B------:R-:W-:-:S04]  /*2510*/  FFMA R0, R5, R0, R5 ;  /* 0x0000000005007223 */ /* 0x000fc80000000005 */
[----:B------:R-:W-:Y:S01]  /*2520*/  FFMA R5, R0, 1.84467440737095516160e+19, RZ ;  /* 0x5f80000000057823 */ /* 0x000fe200000000ff */
[----:B------:R-:W-:Y:S06]  /*2530*/  BRA `(.L_x_72) ;  /* 0x0000000000887947 */ /* 0x000fec0003800000 */
.L_x_71:
[----:B------:R-:W-:-:S04]  /*2540*/  IADD3 R6, PT, PT, R5, -0xfd, RZ ;  /* 0xffffff0305067810 */ /* 0x000fc80007ffe0ff */
[----:B------:R-:W-:-:S13]  /*2550*/  ISETP.GT.U32.AND P0, PT, R6, 0x1, PT ;  /* 0x000000010600780c */ /* 0x000fda0003f04070 */
[----:B------:R-:W-:Y:S05]  /*2560*/  @P0 BRA `(.L_x_73) ;  /* 0x0000000000780947 */ /* 0x000fea0003800000 */
[----:B------:R-:W-:Y:S01]  /*2570*/  LOP3.LUT R7, R0, 0x7fffff, RZ, 0xc0, !PT ;  /* 0x007fffff00077812 */ /* 0x000fe200078ec0ff */
[----:B------:R-:W-:-:S03]  /*2580*/  HFMA2 R13, -RZ, RZ, 0, 1.78813934326171875e-07 ;  /* 0x00000003ff0d7431 */ /* 0x000fc600000001ff */
[----:B------:R-:W-:-:S04]  /*2590*/  LOP3.LUT R7, R7, 0x3f800000, RZ, 0xfc, !PT ;  /* 0x3f80000007077812 */ /* 0x000fc800078efcff */
[----:B------:R-:W0:Y:S01]  /*25a0*/  MUFU.RCP R8, R7 ;  /* 0x0000000700087308 */ /* 0x000e220000001000 */
[----:B------:R-:W-:Y:S01]  /*25b0*/  SHF.L.U32 R12, R13, R6, RZ ;  /* 0x000000060d0c7219 */ /* 0x000fe200000006ff */
[----:B0-----:R-:W-:-:S04]  /*25c0*/  FFMA R10, R7, R8, -1 ;  /* 0xbf800000070a7423 */ /* 0x001fc80000000008 */
[----:B------:R-:W-:-:S04]  /*25d0*/  FADD.FTZ R11, -R10, -RZ ;  /* 0x800000ff0a0b7221 */ /* 0x000fc80000010100 */
[CCC-:B------:R-:W-:Y:S01]  /*25e0*/  FFMA.RM R10, R8.reuse, R11.reuse, R8.reuse ;  /* 0x0000000b080a7223 */ /* 0x1c0fe20000004008 */
[----:B------:R-:W-:-:S04]  /*25f0*/  FFMA.RP R11, R8, R11, R8 ;  /* 0x0000000b080b7223 */ /* 0x000fc80000008008 */
[C---:B------:R-:W-:Y:S02]  /*2600*/  LOP3.LUT R8, R10.reuse, 0x7fffff, RZ, 0xc0, !PT ;  /* 0x007fffff0a087812 */ /* 0x040fe400078ec0ff */
[----:B------:R-:W-:Y:S02]  /*2610*/  FSETP.NEU.FTZ.AND P0, PT, R10, R11, PT ;  /* 0x0000000b0a00720b */ /* 0x000fe40003f1d000 */
[----:B------:R-:W-:Y:S02]  /*2620*/  LOP3.LUT R11, R8, 0x800000, RZ, 0xfc, !PT ;  /* 0x00800000080b7812 */ /* 0x000fe400078efcff */
[----:B------:R-:W-:Y:S02]  /*2630*/  SEL R8, RZ, 0xffffffff, !P0 ;  /* 0xffffffffff087807 */ /* 0x000fe40004000000 */
[----:B------:R-:W-:Y:S02]  /*2640*/  LOP3.LUT R7, R12, R11, RZ, 0xc0, !PT ;  /* 0x0000000b0c077212 */ /* 0x000fe400078ec0ff */
[----:B------:R-:W-:-:S02]  /*2650*/  IADD3 R8, PT, PT, -R8, RZ, RZ ;  /* 0x000000ff08087210 */ /* 0x000fc40007ffe1ff */
[-C--:B------:R-:W-:Y:S02]  /*2660*/  SHF.R.U32.HI R7, RZ, R6.reuse, R7 ;  /* 0x00000006ff077219 */ /* 0x080fe40000011607 */
[----:B------:R-:W-:Y:S02]  /*2670*/  LOP3.LUT P1, RZ, R8, R6, R11, 0xf8, !PT ;  /* 0x0000000608ff7212 */ /* 0x000fe4000782f80b */
[C---:B------:R-:W-:Y:S02]  /*2680*/  LOP3.LUT P0, RZ, R7.reuse, 0x1, RZ, 0xc0, !PT ;  /* 0x0000000107ff7812 */ /* 0x040fe4000780c0ff */
[----:B------:R-:W-:-:S04]  /*2690*/  LOP3.LUT P2, RZ, R7, 0x2, RZ, 0xc0, !PT ;  /* 0x0000000207ff7812 */ /* 0x000fc8000784c0ff */
[----:B------:R-:W-:Y:S02]  /*26a0*/  PLOP3.LUT P0, PT, P0, P1, P2, 0xe0, 0x0 ;  /* 0x000000000000781c */ /* 0x000fe40000703c20 */
[----:B------:R-:W-:Y:S02]  /*26b0*/  LOP3.LUT P1, RZ, R0, 0x7fffff, RZ, 0xc0, !PT ;  /* 0x007fffff00ff7812 */ /* 0x000fe4000782c0ff */
[----:B------:R-:W-:-:S04]  /*26c0*/  SEL R6, RZ, 0x1, !P0 ;  /* 0x00000001ff067807 */ /* 0x000fc80004000000 */
[----:B------:R-:W-:-:S04]  /*26d0*/  IADD3 R6, PT, PT, -R6, RZ, RZ ;  /* 0x000000ff06067210 */ /* 0x000fc80007ffe1ff */
[----:B------:R-:W-:Y:S02]  /*26e0*/  ISETP.GE.AND P0, PT, R6, RZ, PT ;  /* 0x000000ff0600720c */ /* 0x000fe40003f06270 */
[----:B------:R-:W-:-:S04]  /*26f0*/  IADD3 R6, PT, PT, R5, -0xfc, RZ ;  /* 0xffffff0405067810 */ /* 0x000fc80007ffe0ff */
[----:B------:R-:W-:-:S07]  /*2700*/  SHF.R.U32.HI R5, RZ, R6, R11 ;  /* 0x00000006ff057219 */ /* 0x000fce000001160b */
[----:B------:R-:W-:-:S04]  /*2710*/  @!P0 IADD3 R5, PT, PT, R5, 0x1, RZ ;  /* 0x0000000105058810 */ /* 0x000fc80007ffe0ff */
[----:B------:R-:W-:-:S04]  /*2720*/  @!P1 SHF.L.U32 R5, R5, 0x1, RZ ;  /* 0x0000000105059819 */ /* 0x000fc800000006ff */
[----:B------:R-:W-:Y:S01]  /*2730*/  LOP3.LUT R5, R5, 0x80000000, R0, 0xf8, !PT ;  /* 0x8000000005057812 */ /* 0x000fe200078ef800 */
[----:B------:R-:W-:Y:S06]  /*2740*/  BRA `(.L_x_72) ;  /* 0x0000000000047947 */ /* 0x000fec0003800000 */
.L_x_73:
[----:B------:R0:W1:Y:S02]  /*2750*/  MUFU.RCP R5, R0 ;  /* 0x0000000000057308 */ /* 0x0000640000001000 */
.L_x_72:
[----:B------:R-:W-:Y:S02]  /*2760*/  MOV R6, R2 ;  /* 0x0000000200067202 */ /* 0x000fe40000000f00 */
[----:B------:R-:W-:-:S04]  /*2770*/  MOV R7, 0x0 ;  /* 0x0000000000077802 */ /* 0x000fc80000000f00 */
[----:B0123--:R-:W-:Y:S05]  /*2780*/  RET.REL.NODEC R6 `(_Z17manage_adj_matrixPfi) ;  /* 0xffffffd8061c7950 */ /* 0x00ffea0003c3ffff */
        .weak           $__internal_1_$__cuda_sm3x_div_rn_noftz_f32_slowpath
        .type           $__internal_1_$__cuda_sm3x_div_rn_noftz_f32_slowpath,@function
        .size           $__internal_1_$__cuda_sm3x_div_rn_noftz_f32_slowpath,(.L_x_87 - $__internal_1_$__cuda_sm3x_div_rn_noftz_f32_slowpath)
$__internal_1_$__cuda_sm3x_div_rn_noftz_f32_slowpath:
[----:B------:R-:W-:Y:S01]  /*2790*/  SHF.R.U32.HI R20, RZ, 0x17, R3 ;  /* 0x00000017ff147819 */ /* 0x000fe20000011603 */
[----:B------:R-:W-:Y:S01]  /*27a0*/  BSSY.RECONVERGENT B0, `(.L_x_74) ;  /* 0x0000066000007945 */ /* 0x000fe20003800200 */
[----:B------:R-:W-:Y:S02]  /*27b0*/  SHF.R.U32.HI R22, RZ, 0x17, R0 ;  /* 0x00000017ff167819 */ /* 0x000fe40000011600 */
[----:B------:R-:W-:Y:S02]  /*27c0*/  LOP3.LUT R20, R20, 0xff, RZ, 0xc0, !PT ;  /* 0x000000ff14147812 */ /* 0x000fe400078ec0ff */
[----:B------:R-:W-:Y:S02]  /*27d0*/  LOP3.LUT R22, R22, 0xff, RZ, 0xc0, !PT ;  /* 0x000000ff16167812 */ /* 0x000fe400078ec0ff */
[----:B------:R-:W-:Y:S02]  /*27e0*/  IADD3 R24, PT, PT, R20, -0x1, RZ ;  /* 0xffffffff14187810 */ /* 0x000fe40007ffe0ff */
[----:B------:R-:W-:-:S02]  /*27f0*/  MOV R25, R3 ;  /* 0x0000000300197202 */ /* 0x000fc40000000f00 */
[----:B------:R-:W-:Y:S01]  /*2800*/  ISETP.GT.U32.AND P0, PT, R24, 0xfd, PT ;  /* 0x000000fd1800780c */ /* 0x000fe20003f04070 */
[----:B------:R-:W-:-:S05]  /*2810*/  VIADD R24, R22, 0xffffffff ;  /* 0xffffffff16187836 */ /* 0x000fca0000000000 */
[----:B------:R-:W-:-:S13]  /*2820*/  ISETP.GT.U32.OR P0, PT, R24, 0xfd, P0 ;  /* 0x000000fd1800780c */ /* 0x000fda0000704470 */
[----:B------:R-:W-:Y:S01]  /*2830*/  @!P0 MOV R24, RZ ;  /* 0x000000ff00188202 */ /* 0x000fe20000000f00 */
[----:B------:R-:W-:Y:S06]  /*2840*/  @!P0 BRA `(.L_x_75) ;  /* 0x0000000000648947 */ /* 0x000fec0003800000 */
[----:B------:R-:W-:Y:S02]  /*2850*/  FSETP.GTU.FTZ.AND P0, PT, |R0|, +INF , PT ;  /* 0x7f8000000000780b */ /* 0x000fe40003f1c200 */
[----:B------:R-:W-:-:S04]  /*2860*/  FSETP.GTU.FTZ.AND P1, PT, |R3|, +INF , PT ;  /* 0x7f8000000300780b */ /* 0x000fc80003f3c200 */
[----:B------:R-:W-:-:S13]  /*2870*/  PLOP3.LUT P0, PT, P0, P1, PT, 0xf8, 0x8f ;  /* 0x00000000008f781c */ /* 0x000fda0000703f70 */
[----:B------:R-:W-:Y:S05]  /*2880*/  @P0 BRA `(.L_x_76) ;  /* 0x0000000400580947 */ /* 0x000fea0003800000 */
[----:B------:R-:W-:-:S13]  /*2890*/  LOP3.LUT P0, RZ, R25, 0x7fffffff, R0, 0xc8, !PT ;  /* 0x7fffffff19ff7812 */ /* 0x000fda000780c800 */
[----:B------:R-:W-:Y:S05]  /*28a0*/  @!P0 BRA `(.L_x_77) ;  /* 0x0000000400488947 */ /* 0x000fea0003800000 */
[C---:B------:R-:W-:Y:S02]  /*28b0*/  FSETP.NEU.FTZ.AND P2, PT, |R0|.reuse, +INF , PT ;  /* 0x7f8000000000780b */ /* 0x040fe40003f5d200 */
[----:B------:R-:W-:Y:S02]  /*28c0*/  FSETP.NEU.FTZ.AND P1, PT, |R3|, +INF , PT ;  /* 0x7f8000000300780b */ /* 0x000fe40003f3d200 */
[----:B------:R-:W-:-:S11]  /*28d0*/  FSETP.NEU.FTZ.AND P0, PT, |R0|, +INF , PT ;  /* 0x7f8000000000780b */ /* 0x000fd60003f1d200 */
[----:B------:R-:W-:Y:S05]  /*28e0*/  @!P1 BRA !P2, `(.L_x_77) ;  /* 0x0000000400389947 */ /* 0x000fea0005000000 */
[----:B------:R-:W-:-:S04]  /*28f0*/  LOP3.LUT P2, RZ, R0, 0x7fffffff, RZ, 0xc0, !PT ;  /* 0x7fffffff00ff7812 */ /* 0x000fc8000784c0ff */
[----:B------:R-:W-:-:S13]  /*2900*/  PLOP3.LUT P1, PT, P1, P2, PT, 0x2f, 0xf2 ;  /* 0x0000000000f2781c */ /* 0x000fda0000f24577 */
[----:B------:R-:W-:Y:S05]  /*2910*/  @P1 BRA `(.L_x_78) ;  /* 0x0000000400241947 */ /* 0x000fea0003800000 */
[----:B------:R-:W-:-:S04]  /*2920*/  LOP3.LUT P1, RZ, R25, 0x7fffffff, RZ, 0xc0, !PT ;  /* 0x7fffffff19ff7812 */ /* 0x000fc8000782c0ff */
[----:B------:R-:W-:-:S13]  /*2930*/  PLOP3.LUT P0, PT, P0, P1, PT, 0x2f, 0xf2 ;  /* 0x0000000000f2781c */ /* 0x000fda0000702577 */
[----:B------:R-:W-:Y:S05]  /*2940*/  @P0 BRA `(.L_x_79) ;  /* 0x00000004000c0947 */ /* 0x000fea0003800000 */
[----:B------:R-:W-:-:S04]  /*2950*/  IADD3 R24, PT, PT, R22, -0x1, RZ ;  /* 0xffffffff16187810 */ /* 0x000fc80007ffe0ff */
[----:B------:R-:W-:Y:S02]  /*2960*/  ISETP.GE.AND P0, PT, R24, RZ, PT ;  /* 0x000000ff1800720c */ /* 0x000fe40003f06270 */
[----:B------:R-:W-:-:S04]  /*2970*/  IADD3 R24, PT, PT, R20, -0x1, RZ ;  /* 0xffffffff14187810 */ /* 0x000fc80007ffe0ff */
[----:B------:R-:W-:-:S07]  /*2980*/  ISETP.GE.AND P1, PT, R24, RZ, PT ;  /* 0x000000ff1800720c */ /* 0x000fce0003f26270 */
[----:B------:R-:W-:Y:S01]  /*2990*/  @P0 MOV R24, RZ ;  /* 0x000000ff00180202 */ /* 0x000fe20000000f00 */
[----:B------:R-:W-:Y:S01]  /*29a0*/  @!P0 FFMA R0, R0, 1.84467440737095516160e+19, RZ ;  /* 0x5f80000000008823 */ /* 0x000fe200000000ff */
[----:B------:R-:W-:-:S04]  /*29b0*/  @!P0 MOV R24, 0xffffffc0 ;  /* 0xffffffc000188802 */ /* 0x000fc80000000f00 */
[----:B------:R-:W-:Y:S01]  /*29c0*/  @!P1 FFMA R25, R3, 1.84467440737095516160e+19, RZ ;  /* 0x5f80000003199823 */ /* 0x000fe200000000ff */
[----:B------:R-:W-:-:S07]  /*29d0*/  @!P1 IADD3 R24, PT, PT, R24, 0x40, RZ ;  /* 0x0000004018189810 */ /* 0x000fce0007ffe0ff */
.L_x_75:
[----:B------:R-:W-:Y:S01]  /*29e0*/  LEA R28, R20, 0xc0800000, 0x17 ;  /* 0xc0800000141c7811 */ /* 0x000fe200078eb8ff */
[----:B------:R-:W-:Y:S01]  /*29f0*/  BSSY.RECONVERGENT B1, `(.L_x_80) ;  /* 0x0000036000017945 */ /* 0x000fe20003800200 */
[----:B------:R-:W-:Y:S02]  /*2a00*/  IADD3 R27, PT, PT, R22, -0x7f, RZ ;  /* 0xffffff81161b7810 */ /* 0x000fe40007ffe0ff */
[----:B------:R-:W-:-:S04]  /*2a10*/  IADD3 R28, PT, PT, -R28, R25, RZ ;  /* 0x000000191c1c7210 */ /* 0x000fc80007ffe1ff */
[----:B------:R-:W0:Y:S01]  /*2a20*/  MUFU.RCP R26, R28 ;  /* 0x0000001c001a7308 */ /* 0x000e220000001000 */
[----:B------:R-:W-:-:S04]  /*2a30*/  FADD.FTZ R25, -R28, -RZ ;  /* 0x800000ff1c197221 */ /* 0x000fc80000010100 */
[----:B0-----:R-:W-:-:S04]  /*2a40*/  FFMA R29, R26, R25, 1 ;  /* 0x3f8000001a1d7423 */ /* 0x001fc80000000019 */
[----:B------:R-:W-:Y:S01]  /*2a50*/  FFMA R22, R26, R29, R26 ;  /* 0x0000001d1a167223 */ /* 0x000fe2000000001a */
[C---:B------:R-:W-:Y:S01]  /*2a60*/  IMAD R26, R27.reuse, -0x800000, R0 ;  /* 0xff8000001b1a7824 */ /* 0x040fe200078e0200 */
[----:B------:R-:W-:-:S03]  /*2a70*/  IADD3 R27, PT, PT, R27, 0x7f, -R20 ;  /* 0x0000007f1b1b7810 */ /* 0x000fc60007ffe814 */
[----:B------:R-:W-:Y:S01]  /*2a80*/  FFMA R0, R26, R22, RZ ;  /* 0x000000161a007223 */ /* 0x000fe200000000ff */
[----:B------:R-:W-:-:S03]  /*2a90*/  IADD3 R27, PT, PT, R27, R24, RZ ;  /* 0x000000181b1b7210 */ /* 0x000fc60007ffe0ff */
[----:B------:R-:W-:-:S04]  /*2aa0*/  FFMA R29, R25, R0, R26 ;  /* 0x00000000191d7223 */ /* 0x000fc8000000001a */
[----:B------:R-:W-:-:S04]  /*2ab0*/  FFMA R0, R22, R29, R0 ;  /* 0x0000001d16007223 */ /* 0x000fc80000000000 */
[----:B------:R-:W-:-:S04]  /*2ac0*/  FFMA R25, R25, R0, R26 ;  /* 0x0000000019197223 */ /* 0x000fc8000000001a */
[----:B------:R-:W-:-:S05]  /*2ad0*/  FFMA R20, R22, R25, R0 ;  /* 0x0000001916147223 */ /* 0x000fca0000000000 */
[----:B------:R-:W-:-:S04]  /*2ae0*/  SHF.R.U32.HI R24, RZ, 0x17, R20 ;  /* 0x00000017ff187819 */ /* 0x000fc80000011614 */
[----:B------:R-:W-:-:S04]  /*2af0*/  LOP3.LUT R24, R24, 0xff, RZ, 0xc0, !PT ;  /* 0x000000ff18187812 */ /* 0x000fc800078ec0ff */
[----:B------:R-:W-:-:S04]  /*2b00*/  IADD3 R24, PT, PT, R24, R27, RZ ;  /* 0x0000001b18187210 */ /* 0x000fc80007ffe0ff */
[----:B------:R-:W-:-:S04]  /*2b10*/  IADD3 R26, PT, PT, R24, -0x1, RZ ;  /* 0xffffffff181a7810 */ /* 0x000fc80007ffe0ff */
[----:B------:R-:W-:-:S13]  /*2b20*/  ISETP.GE.U32.AND P0, PT, R26, 0xfe, PT ;  /* 0x000000fe1a00780c */ /* 0x000fda0003f06070 */
[----:B------:R-:W-:Y:S05]  /*2b30*/  @!P0 BRA `(.L_x_81) ;  /* 0x0000000000808947 */ /* 0x000fea0003800000 */
[----:B------:R-:W-:-:S13]  /*2b40*/  ISETP.GT.AND P0, PT, R24, 0xfe, PT ;  /* 0x000000fe1800780c */ /* 0x000fda0003f04270 */
[----:B------:R-:W-:Y:S05]  /*2b50*/  @P0 BRA `(.L_x_82) ;  /* 0x00000000006c0947 */ /* 0x000fea0003800000 */
[----:B------:R-:W-:-:S13]  /*2b60*/  ISETP.GE.AND P0, PT, R24, 0x1, PT ;  /* 0x000000011800780c */ /* 0x000fda0003f06270 */
[----:B------:R-:W-:Y:S05]  /*2b70*/  @P0 BRA `(.L_x_83) ;  /* 0x0000000000740947 */ /* 0x000fea0003800000 */
[----:B------:R-:W-:Y:S02]  /*2b80*/  ISETP.GE.AND P0, PT, R24, -0x18, PT ;  /* 0xffffffe81800780c */ /* 0x000fe40003f06270 */
[----:B------:R-:W-:-:S11]  /*2b90*/  LOP3.LUT R20, R20, 0x80000000, RZ, 0xc0, !PT ;  /* 0x8000000014147812 */ /* 0x000fd600078ec0ff */
[----:B------:R-:W-:Y:S05]  /*2ba0*/  @!P0 BRA `(.L_x_83) ;  /* 0x0000000000688947 */ /* 0x000fea0003800000 */
[CCC-:B------:R-:W-:Y:S01]  /*2bb0*/  FFMA.RZ R26, R22.reuse, R25.reuse, R0.reuse ;  /* 0x00000019161a7223 */ /* 0x1c0fe2000000c000 */
[CCC-:B------:R-:W-:Y:S01]  /*2bc0*/  FFMA.RP R27, R22.reuse, R25.reuse, R0.reuse ;  /* 0x00000019161b7223 */ /* 0x1c0fe20000008000 */
[----:B------:R-:W-:Y:S01]  /*2bd0*/  FFMA.RM R0, R22, R25, R0 ;  /* 0x0000001916007223 */ /* 0x000fe20000004000 */
[----:B------:R-:W-:Y:S02]  /*2be0*/  IADD3 R22, PT, PT, R24, 0x20, RZ ;  /* 0x0000002018167810 */ /* 0x000fe40007ffe0ff */
[----:B------:R-:W-:Y:S02]  /*2bf0*/  LOP3.LUT R25, R26, 0x7fffff, RZ, 0xc0, !PT ;  /* 0x007fffff1a197812 */ /* 0x000fe400078ec0ff */
[C---:B------:R-:W-:Y:S02]  /*2c00*/  ISETP.NE.AND P2, PT, R24.reuse, RZ, PT ;  /* 0x000000ff1800720c */ /* 0x040fe40003f45270 */
[----:B------:R-:W-:Y:S02]  /*2c10*/  LOP3.LUT R25, R25, 0x800000, RZ, 0xfc, !PT ;  /* 0x0080000019197812 */ /* 0x000fe400078efcff */
[----:B------:R-:W-:-:S02]  /*2c20*/  ISETP.NE.AND P1, PT, R24, RZ, PT ;  /* 0x000000ff1800720c */ /* 0x000fc40003f25270 */
[----:B------:R-:W-:Y:S02]  /*2c30*/  IADD3 R24, PT, PT, -R24, RZ, RZ ;  /* 0x000000ff18187210 */ /* 0x000fe40007ffe1ff */
[----:B------:R-:W-:Y:S02]  /*2c40*/  SHF.L.U32 R22, R25, R22, RZ ;  /* 0x0000001619167219 */ /* 0x000fe400000006ff */
[----:B------:R-:W-:Y:S02]  /*2c50*/  FSETP.NEU.FTZ.AND P0, PT, R27, R0, PT ;  /* 0x000000001b00720b */ /* 0x000fe40003f1d000 */
[----:B------:R-:W-:Y:S02]  /*2c60*/  SEL R24, R24, RZ, P2 ;  /* 0x000000ff18187207 */ /* 0x000fe40001000000 */
[----:B------:R-:W-:Y:S02]  /*2c70*/  ISETP.NE.AND P1, PT, R22, RZ, P1 ;  /* 0x000000ff1600720c */ /* 0x000fe40000f25270 */
[----:B------:R-:W-:-:S02]  /*2c80*/  SHF.R.U32.HI R25, RZ, R24, R25 ;  /* 0x00000018ff197219 */ /* 0x000fc40000011619 */
[----:B------:R-:W-:Y:S02]  /*2c90*/  PLOP3.LUT P0, PT, P0, P1, PT, 0xf8, 0x8f ;  /* 0x00000000008f781c */ /* 0x000fe40000703f70 */
[----:B------:R-:W-:Y:S02]  /*2ca0*/  SHF.R.U32.HI R22, RZ, 0x1, R25 ;  /* 0x00000001ff167819 */ /* 0x000fe40000011619 */
[----:B------:R-:W-:-:S04]  /*2cb0*/  SEL R27, RZ, 0x1, !P0 ;  /* 0x00000001ff1b7807 */ /* 0x000fc80004000000 */
[----:B------:R-:W-:-:S04]  /*2cc0*/  LOP3.LUT R0, R27, 0x1, R22, 0xf8, !PT ;  /* 0x000000011b007812 */ /* 0x000fc800078ef816 */
[----:B------:R-:W-:-:S04]  /*2cd0*/  LOP3.LUT R25, R0, R25, RZ, 0xc0, !PT ;  /* 0x0000001900197212 */ /* 0x000fc800078ec0ff */
[----:B------:R-:W-:-:S04]  /*2ce0*/  IADD3 R25, PT, PT, R22, R25, RZ ;  /* 0x0000001916197210 */ /* 0x000fc80007ffe0ff */
[----:B------:R-:W-:Y:S01]  /*2cf0*/  LOP3.LUT R20, R25, R20, RZ, 0xfc, !PT ;  /* 0x0000001419147212 */ /* 0x000fe200078efcff */
[----:B------:R-:W-:Y:S06]  /*2d00*/  BRA `(.L_x_83) ;  /* 0x0000000000107947 */ /* 0x000fec0003800000 */
.L_x_82:
[----:B------:R-:W-:-:S04]  /*2d10*/  LOP3.LUT R20, R20, 0x80000000, RZ, 0xc0, !PT ;  /* 0x8000000014147812 */ /* 0x000fc800078ec0ff */
[----:B------:R-:W-:Y:S01]  /*2d20*/  LOP3.LUT R20, R20, 0x7f800000, RZ, 0xfc, !PT ;  /* 0x7f80000014147812 */ /* 0x000fe200078efcff */
[----:B------:R-:W-:Y:S06]  /*2d30*/  BRA `(.L_x_83) ;  /* 0x0000000000047947 */ /* 0x000fec0003800000 */
.L_x_81:
[----:B------:R-:W-:-:S07]  /*2d40*/  LEA R20, R27, R20, 0x17 ;  /* 0x000000141b147211 */ /* 0x000fce00078eb8ff */
.L_x_83:
[----:B------:R-:W-:Y:S05]  /*2d50*/  BSYNC.RECONVERGENT B1 ;  /* 0x0000000000017941 */ /* 0x000fea0003800200 */
.L_x_80:
[----:B------:R-:W-:Y:S01]  /*2d60*/  MOV R0, R20 ;  /* 0x0000001400007202 */ /* 0x000fe20000000f00 */
[----:B------:R-:W-:Y:S06]  /*2d70*/  BRA `(.L_x_84) ;  /* 0x0000000000207947 */ /* 0x000fec0003800000 */
.L_x_79:
[----:B------:R-:W-:-:S04]  /*2d80*/  LOP3.LUT R0, R25, 0x80000000, R0, 0x48, !PT ;  /* 0x8000000019007812 */ /* 0x000fc800078e4800 */
[----:B------:R-:W-:Y:S01]  /*2d90*/  LOP3.LUT R0, R0, 0x7f800000, RZ, 0xfc, !PT ;  /* 0x7f80000000007812 */ /* 0x000fe200078efcff */
[----:B------:R-:W-:Y:S06]  /*2da0*/  BRA `(.L_x_84) ;  /* 0x0000000000147947 */ /* 0x000fec0003800000 */
.L_x_78:
[----:B------:R-:W-:Y:S01]  /*2db0*/  LOP3.LUT R0, R25, 0x80000000, R0, 0x48, !PT ;  /* 0x8000000019007812 */ /* 0x000fe200078e4800 */
[----:B------:R-:W-:Y:S06]  /*2dc0*/  BRA `(.L_x_84) ;  /* 0x00000000000c7947 */ /* 0x000fec0003800000 */
.L_x_77:
[----:B------:R-:W0:Y:S01]  /*2dd0*/  MUFU.RSQ R0, -QNAN ;  /* 0xffc0000000007908 */ /* 0x000e220000001400 */
[----:B------:R-:W-:Y:S05]  /*2de0*/  BRA `(.L_x_84) ;  /* 0x0000000000047947 */ /* 0x000fea0003800000 */
.L_x_76:
[----:B------:R-:W-:-:S07]  /*2df0*/  FADD.FTZ R0, R0, R3 ;  /* 0x0000000300007221 */ /* 0x000fce0000010000 */
.L_x_84:
[----:B------:R-:W-:Y:S05]  /*2e00*/  BSYNC.RECONVERGENT B0 ;  /* 0x0000000000007941 */ /* 0x000fea0003800200 */
.L_x_74:
[----:B------:R-:W-:Y:S01]  /*2e10*/  HFMA2 R25, -RZ, RZ, 0, 0 ;  /* 0x00000000ff197431 */ /* 0x000fe200000001ff */
[----:B------:R-:W-:-:S04]  /*2e20*/  MOV R24, R2 ;  /* 0x0000000200187202 */ /* 0x000fc80000000f00 */
[----:B0-----:R-:W-:Y:S05]  /*2e30*/  RET.REL.NODEC R24 `(_Z17manage_adj_matrixPfi) ;  /* 0xffffffd018707950 */ /* 0x001fea0003c3ffff */
.L_x_85:
[----:B------:R-:W-:-:S00]  /*2e40*/  BRA `(.L_x_85) ;  /* 0xfffffffc00fc7947 */ /* 0x000fc0000383ffff */
[----:B------:R-:W-:-:S00]  /*2e50*/  NOP ;  /* 0x0000000000007918 */ /* 0x000fc00000000000 */
        /* <DEDUP_REMOVED lines=10> */
.L_x_87:


//--------------------- .nv.shared.reserved.0     --------------------------
	.section	.nv.shared.reserved.0,"aw",@nobits
	.weak		__nv_reservedSMEM_offset_0_alias
	.size		__nv_reservedSMEM_offset_0_alias, 0, 64
	.other		__nv_reservedSMEM_offset_0_alias,@"STO_CUDA_RESERVED_SHARED STV_DEFAULT"
__nv_reservedSMEM_offset_0_alias:
	.zero		0
	.zero		64


//--------------------- .nv.constant0._Z17manage_adj_matrixPfi --------------------------
	.section	.nv.constant0._Z17manage_adj_matrixPfi,"a",@progbits
	.sectionflags	@""
	.align	4
.nv.constant0._Z17manage_adj_matrixPfi:
	.zero		908


//--------------------- SYMBOLS --------------------------

	.type		.nv.reservedSmem.offset0,@object
	.size		.nv.reservedSmem.offset0,0x4
